	.target	sm_90a

	.elftype	@"ET_EXEC"


//--------------------- .note.nv.tkinfo           --------------------------
	.section	.note.nv.tkinfo,"",@"SHT_NOTE"
	.sectionflags	@"SHF_NOTE_NV_TKINFO"
	.tkinfo
        /*0018*/ 	.word	0x00000002
        /*0030*/ 	.string	""
        /*0030*/ 	.string	"ptxas"
        /*0030*/ 	.string	"Cuda compilation tools, release 13.0, V13.0.88"
        /*0030*/ 	.string	"Build cuda_13.0.r13.0/compiler.36424714_0"
        /*0030*/ 	.string	"-arch sm_90a -m 64 "



//--------------------- .note.nv.cuinfo           --------------------------
	.section	.note.nv.cuinfo,"",@"SHT_NOTE"
	.sectionflags	@"SHF_NOTE_NV_CUINFO"
        /*0018*/ 	.short	0x0002
        /*001a*/ 	.short	0x005a
        /*001c*/ 	.short	0x0082
	.zero		2


//--------------------- .nv.info                  --------------------------
	.section	.nv.info,"",@"SHT_CUDA_INFO"
	.align	4


	//----- nvinfo : EIATTR_REGCOUNT
	.align		4
        /*0000*/ 	.byte	0x04, 0x2f
        /*0002*/ 	.short	(.L_12 - .L_11)
	.align		4
.L_11:
        /*0004*/ 	.word	index@(_ZN7cutlass13device_kernelINS_4gemm6kernel13GemmUniversalIN4cute5tupleIJiiiiEEENS1_10collective13CollectiveMmaINS1_37MainloopSm90TmaGmmaWarpSpecializedFP8ILi7ENS5_IJNS4_1CILi2EEENSA_ILi1EEESC_EEENS1_35KernelTmaWarpSpecializedCooperativeEEENS5_IJNSA_ILi128EEENSA_ILi112EEESG_EEENS_12float_e4m3_tENS5_IJlSC_lEEESJ_SK_NS4_8TiledMMAINS4_8MMA_AtomIJNS4_4SM904GMMA30MMA_64x16x32_F32E4M3E4M3_SS_TNILNSO_7ScaleInE1ELSQ_1EEEEEENS4_6LayoutISD_NS5_IJSC_NSA_ILi0EEESU_EEEEENS5_IJNS4_10UnderscoreESX_SX_EEEEENS4_13SM90_TMA_LOADENS4_14ComposedLayoutINS4_7SwizzleILi3ELi4ELi3EEENS4_18smem_ptr_flag_bitsILi8EEENST_INS5_IJNSA_ILi8EEESG_EEENS5_IJSG_SC_EEEEEEEvNS4_8identityENS4_23SM90_TMA_LOAD_MULTICASTES1A_vS1B_EENS_8epilogue10collective6detail29Sm90TmaWarpSpecializedAdapterINS1F_15DefaultEpilogueISJ_SK_SK_NS1E_6thread17LinearCombinationISJ_Li1EffLNS1J_9ScaleType4KindE0ELNS_15FloatRoundStyleE2ESJ_EENS1_15EpilogueDefaultEEEEEvvEEEEvNT_6ParamsE)
        /*0008*/ 	.word	0x000000a8


	//----- nvinfo : EIATTR_FRAME_SIZE
	.align		4
.L_12:
        /*000c*/ 	.byte	0x04, 0x11
        /*000e*/ 	.short	(.L_14 - .L_13)
	.align		4
.L_13:
        /*0010*/ 	.word	index@(_ZN7cutlass13device_kernelINS_4gemm6kernel13GemmUniversalIN4cute5tupleIJiiiiEEENS1_10collective13CollectiveMmaINS1_37MainloopSm90TmaGmmaWarpSpecializedFP8ILi7ENS5_IJNS4_1CILi2EEENSA_ILi1EEESC_EEENS1_35KernelTmaWarpSpecializedCooperativeEEENS5_IJNSA_ILi128EEENSA_ILi112EEESG_EEENS_12float_e4m3_tENS5_IJlSC_lEEESJ_SK_NS4_8TiledMMAINS4_8MMA_AtomIJNS4_4SM904GMMA30MMA_64x16x32_F32E4M3E4M3_SS_TNILNSO_7ScaleInE1ELSQ_1EEEEEENS4_6LayoutISD_NS5_IJSC_NSA_ILi0EEESU_EEEEENS5_IJNS4_10UnderscoreESX_SX_EEEEENS4_13SM90_TMA_LOADENS4_14ComposedLayoutINS4_7SwizzleILi3ELi4ELi3EEENS4_18smem_ptr_flag_bitsILi8EEENST_INS5_IJNSA_ILi8EEESG_EEENS5_IJSG_SC_EEEEEEEvNS4_8identityENS4_23SM90_TMA_LOAD_MULTICASTES1A_vS1B_EENS_8epilogue10collective6detail29Sm90TmaWarpSpecializedAdapterINS1F_15DefaultEpilogueISJ_SK_SK_NS1E_6thread17LinearCombinationISJ_Li1EffLNS1J_9ScaleType4KindE0ELNS_15FloatRoundStyleE2ESJ_EENS1_15EpilogueDefaultEEEEEvvEEEEvNT_6ParamsE)
        /*0014*/ 	.word	0x00000000


	//----- nvinfo : EIATTR_MIN_STACK_SIZE
	.align		4
.L_14:
        /*0018*/ 	.byte	0x04, 0x12
        /*001a*/ 	.short	(.L_16 - .L_15)
	.align		4
.L_15:
        /*001c*/ 	.word	index@(_ZN7cutlass13device_kernelINS_4gemm6kernel13GemmUniversalIN4cute5tupleIJiiiiEEENS1_10collective13CollectiveMmaINS1_37MainloopSm90TmaGmmaWarpSpecializedFP8ILi7ENS5_IJNS4_1CILi2EEENSA_ILi1EEESC_EEENS1_35KernelTmaWarpSpecializedCooperativeEEENS5_IJNSA_ILi128EEENSA_ILi112EEESG_EEENS_12float_e4m3_tENS5_IJlSC_lEEESJ_SK_NS4_8TiledMMAINS4_8MMA_AtomIJNS4_4SM904GMMA30MMA_64x16x32_F32E4M3E4M3_SS_TNILNSO_7ScaleInE1ELSQ_1EEEEEENS4_6LayoutISD_NS5_IJSC_NSA_ILi0EEESU_EEEEENS5_IJNS4_10UnderscoreESX_SX_EEEEENS4_13SM90_TMA_LOADENS4_14ComposedLayoutINS4_7SwizzleILi3ELi4ELi3EEENS4_18smem_ptr_flag_bitsILi8EEENST_INS5_IJNSA_ILi8EEESG_EEENS5_IJSG_SC_EEEEEEEvNS4_8identityENS4_23SM90_TMA_LOAD_MULTICASTES1A_vS1B_EENS_8epilogue10collective6detail29Sm90TmaWarpSpecializedAdapterINS1F_15DefaultEpilogueISJ_SK_SK_NS1E_6thread17LinearCombinationISJ_Li1EffLNS1J_9ScaleType4KindE0ELNS_15FloatRoundStyleE2ESJ_EENS1_15EpilogueDefaultEEEEEvvEEEEvNT_6ParamsE)
        /*0020*/ 	.word	0x00000000
.L_16:


//--------------------- .nv.compat                --------------------------
	.section	.nv.compat,"",@"SHT_CUDA_COMPAT_INFO"
	.align	4
        /*0000*/ 	.byte	0x02, 0x09, 0x01, 0x00, 0x02, 0x02, 0x04, 0x00, 0x02, 0x05, 0x05, 0x00, 0x03, 0x07, 0x01, 0x01
        /*0010*/ 	.byte	0x02, 0x03, 0x01, 0x00, 0x02, 0x06, 0x01, 0x00, 0x04, 0x0b, 0x08, 0x00, 0x00, 0x00, 0x00, 0x00
        /*0020*/ 	.byte	0x00, 0x00, 0x00, 0x00


//--------------------- .nv.info._ZN7cutlass13device_kernelINS_4gemm6kernel13GemmUniversalIN4cute5tupleIJiiiiEEENS1_10collective13CollectiveMmaINS1_37MainloopSm90TmaGmmaWarpSpecializedFP8ILi7ENS5_IJNS4_1CILi2EEENSA_ILi1EEESC_EEENS1_35KernelTmaWarpSpecializedCooperativeEEENS5_IJNSA_ILi128EEENSA_ILi112EEESG_EEENS_12float_e4m3_tENS5_IJlSC_lEEESJ_SK_NS4_8TiledMMAINS4_8MMA_AtomIJNS4_4SM904GMMA30MMA_64x16x32_F32E4M3E4M3_SS_TNILNSO_7ScaleInE1ELSQ_1EEEEEENS4_6LayoutISD_NS5_IJSC_NSA_ILi0EEESU_EEEEENS5_IJNS4_10UnderscoreESX_SX_EEEEENS4_13SM90_TMA_LOADENS4_14ComposedLayoutINS4_7SwizzleILi3ELi4ELi3EEENS4_18smem_ptr_flag_bitsILi8EEENST_INS5_IJNSA_ILi8EEESG_EEENS5_IJSG_SC_EEEEEEEvNS4_8identityENS4_23SM90_TMA_LOAD_MULTICASTES1A_vS1B_EENS_8epilogue10collective6detail29Sm90TmaWarpSpecializedAdapterINS1F_15DefaultEpilogueISJ_SK_SK_NS1E_6thread17LinearCombinationISJ_Li1EffLNS1J_9ScaleType4KindE0ELNS_15FloatRoundStyleE2ESJ_EENS1_15EpilogueDefaultEEEEEvvEEEEvNT_6ParamsE --------------------------
	.section	.nv.info._ZN7cutlass13device_kernelINS_4gemm6kernel13GemmUniversalIN4cute5tupleIJiiiiEEENS1_10collective13CollectiveMmaINS1_37MainloopSm90TmaGmmaWarpSpecializedFP8ILi7ENS5_IJNS4_1CILi2EEENSA_ILi1EEESC_EEENS1_35KernelTmaWarpSpecializedCooperativeEEENS5_IJNSA_ILi128EEENSA_ILi112EEESG_EEENS_12float_e4m3_tENS5_IJlSC_lEEESJ_SK_NS4_8TiledMMAINS4_8MMA_AtomIJNS4_4SM904GMMA30MMA_64x16x32_F32E4M3E4M3_SS_TNILNSO_7ScaleInE1ELSQ_1EEEEEENS4_6LayoutISD_NS5_IJSC_NSA_ILi0EEESU_EEEEENS5_IJNS4_10UnderscoreESX_SX_EEEEENS4_13SM90_TMA_LOADENS4_14ComposedLayoutINS4_7SwizzleILi3ELi4ELi3EEENS4_18smem_ptr_flag_bitsILi8EEENST_INS5_IJNSA_ILi8EEESG_EEENS5_IJSG_SC_EEEEEEEvNS4_8identityENS4_23SM90_TMA_LOAD_MULTICASTES1A_vS1B_EENS_8epilogue10collective6detail29Sm90TmaWarpSpecializedAdapterINS1F_15DefaultEpilogueISJ_SK_SK_NS1E_6thread17LinearCombinationISJ_Li1EffLNS1J_9ScaleType4KindE0ELNS_15FloatRoundStyleE2ESJ_EENS1_15EpilogueDefaultEEEEEvvEEEEvNT_6ParamsE,"",@"SHT_CUDA_INFO"
	.sectionflags	@""
	.align	4


	//----- nvinfo : EIATTR_CUDA_API_VERSION
	.align		4
        /*0000*/ 	.byte	0x04, 0x37
        /*0002*/ 	.short	(.L_18 - .L_17)
.L_17:
        /*0004*/ 	.word	0x00000082


	//----- nvinfo : EIATTR_KPARAM_INFO
	.align		4
.L_18:
        /*0008*/ 	.byte	0x04, 0x17
        /*000a*/ 	.short	(.L_20 - .L_19)
.L_19:
        /*000c*/ 	.word	0x00000000
        /*0010*/ 	.short	0x0000
        /*0012*/ 	.short	0x0070
        /*0014*/ 	.byte	0x00, 0xf0, 0x01, 0x10


	//----- nvinfo : EIATTR_SPARSE_MMA_MASK
	.align		4
.L_20:
        /*0018*/ 	.byte	0x03, 0x50
        /*001a*/ 	.short	0x0000


	//----- nvinfo : EIATTR_MAXREG_COUNT
	.align		4
        /*001c*/ 	.byte	0x03, 0x1b
        /*001e*/ 	.short	0x00a8


	//----- nvinfo : EIATTR_NUM_BARRIERS
	.align		4
        /*0020*/ 	.byte	0x02, 0x4c
        /*0022*/ 	.byte	0x01
	.zero		1


	//----- nvinfo : EIATTR_MERCURY_ISA_VERSION
	.align		4
        /*0024*/ 	.byte	0x03, 0x5f
        /*0026*/ 	.short	0x0101


	//----- nvinfo : EIATTR_INT_WARP_WIDE_INSTR_OFFSETS
	.align		4
        /*0028*/ 	.byte	0x04, 0x31
        /*002a*/ 	.short	(.L_22 - .L_21)


	//   ....[0]....
.L_21:
        /*002c*/ 	.word	0x00000500


	//   ....[1]....
        /*0030*/ 	.word	0x00000530


	//   ....[2]....
        /*0034*/ 	.word	0x000006b0


	//----- nvinfo : EIATTR_COOP_GROUP_MASK_REGIDS
	.align		4
.L_22:
        /*0038*/ 	.byte	0x04, 0x29
        /*003a*/ 	.short	(.L_24 - .L_23)


	//   ....[0]....
.L_23:
        /*003c*/ 	.word	0xffffffff


	//   ....[1]....
        /*0040*/ 	.word	0xffffffff


	//   ....[2]....
        /*0044*/ 	.word	0xffffffff


	//   ....[3]....
        /*0048*/ 	.word	0xffffffff


	//   ....[4]....
        /*004c*/ 	.word	0xffffffff


	//   ....[5]....
        /*0050*/ 	.word	0xffffffff


	//----- nvinfo : EIATTR_COOP_GROUP_INSTR_OFFSETS
	.align		4
.L_24:
        /*0054*/ 	.byte	0x04, 0x28
        /*0056*/ 	.short	(.L_26 - .L_25)


	//   ....[0]....
.L_25:
        /*0058*/ 	.word	0x00000060


	//   ....[1]....
        /*005c*/ 	.word	0x00000070


	//   ....[2]....
        /*0060*/ 	.word	0x00000130


	//   ....[3]....
        /*0064*/ 	.word	0x00000330


	//   ....[4]....
        /*0068*/ 	.word	0x00000850


	//   ....[5]....
        /*006c*/ 	.word	0x000012d0


	//----- nvinfo : EIATTR_REG_RECONFIG
	.align		4
.L_26:
        /*0070*/ 	.byte	0x01, 0x54
	.zero		2


	//----- nvinfo : EIATTR_MBARRIER_INSTR_OFFSETS
	.align		4
        /*0074*/ 	.byte	0x04, 0x39
        /*0076*/ 	.short	(.L_28 - .L_27)


	//   ....[0]....
.L_27:
        /*0078*/ 	.word	0x00000230
        /*007c*/ 	.word	0x000000ff
        /*0080*/ 	.word	0x00000000
        /*0084*/ 	.short	0x0100
        /*0086*/ 	.byte	0x08
	.zero		1


	//   ....[1]....
        /*0088*/ 	.word	0x00000240
        /*008c*/ 	.word	0x000000ff
        /*0090*/ 	.word	0x00000038
        /*0094*/ 	.short	0x0100
        /*0096*/ 	.byte	0x08
	.zero		1


	//   ....[2]....
        /*0098*/ 	.word	0x00000250
        /*009c*/ 	.word	0x000000ff
        /*00a0*/ 	.word	0x00000008
        /*00a4*/ 	.short	0x0100
        /*00a6*/ 	.byte	0x08
	.zero		1


	//   ....[3]....
        /*00a8*/ 	.word	0x00000260
        /*00ac*/ 	.word	0x000000ff
        /*00b0*/ 	.word	0x00000040
        /*00b4*/ 	.short	0x0100
        /*00b6*/ 	.byte	0x08
	.zero		1


	//   ....[4]....
        /*00b8*/ 	.word	0x00000270
        /*00bc*/ 	.word	0x000000ff
        /*00c0*/ 	.word	0x00000010
        /*00c4*/ 	.short	0x0100
        /*00c6*/ 	.byte	0x08
	.zero		1


	//   ....[5]....
        /*00c8*/ 	.word	0x00000280
        /*00cc*/ 	.word	0x000000ff
        /*00d0*/ 	.word	0x00000048
        /*00d4*/ 	.short	0x0100
        /*00d6*/ 	.byte	0x08
	.zero		1


	//   ....[6]....
        /*00d8*/ 	.word	0x00000290
        /*00dc*/ 	.word	0x000000ff
        /*00e0*/ 	.word	0x00000018
        /*00e4*/ 	.short	0x0100
        /*00e6*/ 	.byte	0x08
	.zero		1


	//   ....[7]....
        /*00e8*/ 	.word	0x000002a0
        /*00ec*/ 	.word	0x000000ff
        /*00f0*/ 	.word	0x00000050
        /*00f4*/ 	.short	0x0100
        /*00f6*/ 	.byte	0x08
	.zero		1


	//   ....[8]....
        /*00f8*/ 	.word	0x000002b0
        /*00fc*/ 	.word	0x000000ff
        /*0100*/ 	.word	0x00000020
        /*0104*/ 	.short	0x0100
        /*0106*/ 	.byte	0x08
	.zero		1


	//   ....[9]....
        /*0108*/ 	.word	0x000002c0
        /*010c*/ 	.word	0x000000ff
        /*0110*/ 	.word	0x00000058
        /*0114*/ 	.short	0x0100
        /*0116*/ 	.byte	0x08
	.zero		1


	//   ....[10]....
        /*0118*/ 	.word	0x000002d0
        /*011c*/ 	.word	0x000000ff
        /*0120*/ 	.word	0x00000028
        /*0124*/ 	.short	0x0100
        /*0126*/ 	.byte	0x08
	.zero		1


	//   ....[11]....
        /*0128*/ 	.word	0x000002e0
        /*012c*/ 	.word	0x000000ff
        /*0130*/ 	.word	0x00000060
        /*0134*/ 	.short	0x0100
        /*0136*/ 	.byte	0x08
	.zero		1


	//   ....[12]....
        /*0138*/ 	.word	0x000002f0
        /*013c*/ 	.word	0x000000ff
        /*0140*/ 	.word	0x00000030
        /*0144*/ 	.short	0x0100
        /*0146*/ 	.byte	0x08
	.zero		1


	//   ....[13]....
        /*0148*/ 	.word	0x00000300
        /*014c*/ 	.word	0x000000ff
        /*0150*/ 	.word	0x00000068
        /*0154*/ 	.short	0x0100
        /*0156*/ 	.byte	0x08
	.zero		1


	//   ....[14]....
        /*0158*/ 	.word	0x00000740
        /*015c*/ 	.word	0x000000ff
        /*0160*/ 	.word	0x00000080
        /*0164*/ 	.short	0x0100
        /*0166*/ 	.byte	0x06
	.zero		1


	//   ....[15]....
        /*0168*/ 	.word	0x000007e0
        /*016c*/ 	.word	0x000000ff
        /*0170*/ 	.word	0x00000088
        /*0174*/ 	.short	0x0100
        /*0176*/ 	.byte	0x06
	.zero		1


	//   ....[16]....
        /*0178*/ 	.word	0x00001770
        /*017c*/ 	.word	0x000000ff
        /*0180*/ 	.word	0x00000000
        /*0184*/ 	.short	0x010a
        /*0186*/ 	.byte	0x06
	.zero		1


	//   ....[17]....
        /*0188*/ 	.word	0x000017b0
        /*018c*/ 	.word	0x000000ff
        /*0190*/ 	.word	0x00000000
        /*0194*/ 	.short	0x010a
        /*0196*/ 	.byte	0x06
	.zero		1


	//   ....[18]....
        /*0198*/ 	.word	0x00002770
        /*019c*/ 	.word	0x000000ff
        /*01a0*/ 	.word	0x00000000
        /*01a4*/ 	.short	0x010a
        /*01a6*/ 	.byte	0x0e
	.zero		1


	//   ....[19]....
        /*01a8*/ 	.word	0x000027b0
        /*01ac*/ 	.word	0x000000ff
        /*01b0*/ 	.word	0x00000000
        /*01b4*/ 	.short	0x010a
        /*01b6*/ 	.byte	0x0e
	.zero		1


	//   ....[20]....
        /*01b8*/ 	.word	0x000034f0
        /*01bc*/ 	.word	0x0000007e
        /*01c0*/ 	.word	0x00000000
        /*01c4*/ 	.short	0x0101
        /*01c6*/ 	.byte	0x3f
	.zero		1


	//   ....[21]....
        /*01c8*/ 	.word	0x00003b30
        /*01cc*/ 	.word	0x0000000c
        /*01d0*/ 	.word	0x00000000
        /*01d4*/ 	.short	0x0101
        /*01d6*/ 	.byte	0x3f
	.zero		1


	//   ....[22]....
        /*01d8*/ 	.word	0x00008ef0
        /*01dc*/ 	.word	0x00000012
        /*01e0*/ 	.word	0x00000038
        /*01e4*/ 	.short	0x010a
        /*01e6*/ 	.byte	0x3f
	.zero		1


	//   ....[23]....
        /*01e8*/ 	.word	0x000092d0
        /*01ec*/ 	.word	0x00000008
        /*01f0*/ 	.word	0x00000088
        /*01f4*/ 	.short	0x0101
        /*01f6*/ 	.byte	0x3f
	.zero		1


	//   ....[24]....
        /*01f8*/ 	.word	0x000099b0
        /*01fc*/ 	.word	0x00000006
        /*0200*/ 	.word	0x00000000
        /*0204*/ 	.short	0x010a
        /*0206*/ 	.byte	0x3f
	.zero		1


	//   ....[25]....
        /*0208*/ 	.word	0x00009a30
        /*020c*/ 	.word	0x00000007
        /*0210*/ 	.word	0x00000000
        /*0214*/ 	.short	0x010a
        /*0216*/ 	.byte	0x3f
	.zero		1


	//   ....[26]....
        /*0218*/ 	.word	0x00009ac0
        /*021c*/ 	.word	0x00000006
        /*0220*/ 	.word	0x00000000
        /*0224*/ 	.short	0x010a
        /*0226*/ 	.byte	0x3f
	.zero		1


	//   ....[27]....
        /*0228*/ 	.word	0x00009b50
        /*022c*/ 	.word	0x00000009
        /*0230*/ 	.word	0x00000000
        /*0234*/ 	.short	0x010a
        /*0236*/ 	.byte	0x3f
	.zero		1


	//   ....[28]....
        /*0238*/ 	.word	0x00009be0
        /*023c*/ 	.word	0x0000000a
        /*0240*/ 	.word	0x00000000
        /*0244*/ 	.short	0x010a
        /*0246*/ 	.byte	0x3f
	.zero		1


	//   ....[29]....
        /*0248*/ 	.word	0x00009c70
        /*024c*/ 	.word	0x0000000b
        /*0250*/ 	.word	0x00000000
        /*0254*/ 	.short	0x010a
        /*0256*/ 	.byte	0x3f
	.zero		1


	//   ....[30]....
        /*0258*/ 	.word	0x00009d00
        /*025c*/ 	.word	0x00000003
        /*0260*/ 	.word	0x00000000
        /*0264*/ 	.short	0x010a
        /*0266*/ 	.byte	0x3f
	.zero		1


	//   ....[31]....
        /*0268*/ 	.word	0x00009d70
        /*026c*/ 	.word	0x0000000d
        /*0270*/ 	.word	0x00000000
        /*0274*/ 	.short	0x010a
        /*0276*/ 	.byte	0x3f
	.zero		1


	//   ....[32]....
        /*0278*/ 	.word	0x00009dd0
        /*027c*/ 	.word	0x00000081
        /*0280*/ 	.word	0x00000000
        /*0284*/ 	.short	0x010a
        /*0286*/ 	.byte	0x3f
	.zero		1


	//   ....[33]....
        /*0288*/ 	.word	0x00009ea0
        /*028c*/ 	.word	0x00000012
        /*0290*/ 	.word	0x00000038
        /*0294*/ 	.short	0x010a
        /*0296*/ 	.byte	0x3f
	.zero		1


	//   ....[34]....
        /*0298*/ 	.word	0x00009f70
        /*029c*/ 	.word	0x00000006
        /*02a0*/ 	.word	0x00000000
        /*02a4*/ 	.short	0x010a
        /*02a6*/ 	.byte	0x3f
	.zero		1


	//   ....[35]....
        /*02a8*/ 	.word	0x00009fc0
        /*02ac*/ 	.word	0x00000007
        /*02b0*/ 	.word	0x00000000
        /*02b4*/ 	.short	0x010a
        /*02b6*/ 	.byte	0x3f
	.zero		1


	//   ....[36]....
        /*02b8*/ 	.word	0x0000a010
        /*02bc*/ 	.word	0x00000006
        /*02c0*/ 	.word	0x00000000
        /*02c4*/ 	.short	0x010a
        /*02c6*/ 	.byte	0x3f
	.zero		1


	//   ....[37]....
        /*02c8*/ 	.word	0x0000a060
        /*02cc*/ 	.word	0x00000009
        /*02d0*/ 	.word	0x00000000
        /*02d4*/ 	.short	0x010a
        /*02d6*/ 	.byte	0x3f
	.zero		1


	//   ....[38]....
        /*02d8*/ 	.word	0x0000a0b0
        /*02dc*/ 	.word	0x0000000a
        /*02e0*/ 	.word	0x00000000
        /*02e4*/ 	.short	0x010a
        /*02e6*/ 	.byte	0x3f
	.zero		1


	//   ....[39]....
        /*02e8*/ 	.word	0x0000a100
        /*02ec*/ 	.word	0x0000000b
        /*02f0*/ 	.word	0x00000000
        /*02f4*/ 	.short	0x010a
        /*02f6*/ 	.byte	0x3f
	.zero		1


	//----- nvinfo : EIATTR_NUM_MBARRIERS
	.align		4
.L_28:
        /*02f8*/ 	.byte	0x03, 0x38
        /*02fa*/ 	.short	0x0010


	//----- nvinfo : EIATTR_EXIT_INSTR_OFFSETS
	.align		4
        /*02fc*/ 	.byte	0x04, 0x1c
        /*02fe*/ 	.short	(.L_30 - .L_29)


	//   ....[0]....
.L_29:
        /*0300*/ 	.word	0x000009b0


	//   ....[1]....
        /*0304*/ 	.word	0x000011a0


	//   ....[2]....
        /*0308*/ 	.word	0x00008620


	//   ....[3]....
        /*030c*/ 	.word	0x00008b80


	//   ....[4]....
        /*0310*/ 	.word	0x00009d50


	//----- nvinfo : EIATTR_MAX_THREADS
	.align		4
.L_30:
        /*0314*/ 	.byte	0x04, 0x05
        /*0316*/ 	.short	(.L_32 - .L_31)
.L_31:
        /*0318*/ 	.word	0x00000180
        /*031c*/ 	.word	0x00000001
        /*0320*/ 	.word	0x00000001


	//----- nvinfo : EIATTR_CRS_STACK_SIZE
	.align		4
.L_32:
        /*0324*/ 	.byte	0x04, 0x1e
        /*0326*/ 	.short	(.L_34 - .L_33)
.L_33:
        /*0328*/ 	.word	0x00000000


	//----- nvinfo : EIATTR_CBANK_PARAM_SIZE
	.align		4
.L_34:
        /*032c*/ 	.byte	0x03, 0x19
        /*032e*/ 	.short	0x0470


	//----- nvinfo : EIATTR_PARAM_CBANK
	.align		4
        /*0330*/ 	.byte	0x04, 0x0a
        /*0332*/ 	.short	(.L_36 - .L_35)
	.align		4
.L_35:
        /*0334*/ 	.word	index@(.nv.constant0._ZN7cutlass13device_kernelINS_4gemm6kernel13GemmUniversalIN4cute5tupleIJiiiiEEENS1_10collective13CollectiveMmaINS1_37MainloopSm90TmaGmmaWarpSpecializedFP8ILi7ENS5_IJNS4_1CILi2EEENSA_ILi1EEESC_EEENS1_35KernelTmaWarpSpecializedCooperativeEEENS5_IJNSA_ILi128EEENSA_ILi112EEESG_EEENS_12float_e4m3_tENS5_IJlSC_lEEESJ_SK_NS4_8TiledMMAINS4_8MMA_AtomIJNS4_4SM904GMMA30MMA_64x16x32_F32E4M3E4M3_SS_TNILNSO_7ScaleInE1ELSQ_1EEEEEENS4_6LayoutISD_NS5_IJSC_NSA_ILi0EEESU_EEEEENS5_IJNS4_10UnderscoreESX_SX_EEEEENS4_13SM90_TMA_LOADENS4_14ComposedLayoutINS4_7SwizzleILi3ELi4ELi3EEENS4_18smem_ptr_flag_bitsILi8EEENST_INS5_IJNSA_ILi8EEESG_EEENS5_IJSG_SC_EEEEEEEvNS4_8identityENS4_23SM90_TMA_LOAD_MULTICASTES1A_vS1B_EENS_8epilogue10collective6detail29Sm90TmaWarpSpecializedAdapterINS1F_15DefaultEpilogueISJ_SK_SK_NS1E_6thread17LinearCombinationISJ_Li1EffLNS1J_9ScaleType4KindE0ELNS_15FloatRoundStyleE2ESJ_EENS1_15EpilogueDefaultEEEEEvvEEEEvNT_6ParamsE)
        /*0338*/ 	.short	0x0210
        /*033a*/ 	.short	0x0470


	//----- nvinfo : EIATTR_SW_WAR
	.align		4
.L_36:
        /*033c*/ 	.byte	0x04, 0x36
        /*033e*/ 	.short	(.L_38 - .L_37)
.L_37:
        /*0340*/ 	.word	0x00000008
.L_38:


//--------------------- .nv.callgraph             --------------------------
	.section	.nv.callgraph,"",@"SHT_CUDA_CALLGRAPH"
	.align	4
	.sectionentsize	8
	.align		4
        /*0000*/ 	.word	0x00000000
	.align		4
        /*0004*/ 	.word	0xffffffff
	.align		4
        /*0008*/ 	.word	0x00000000
	.align		4
        /*000c*/ 	.word	0xfffffffe
	.align		4
        /*0010*/ 	.word	0x00000000
	.align		4
        /*0014*/ 	.word	0xfffffffd
	.align		4
        /*0018*/ 	.word	0x00000000
	.align		4
        /*001c*/ 	.word	0xfffffffc


//--------------------- .nv.constant4             --------------------------
	.section	.nv.constant4,"a",@progbits
	.align	8
	.align		8
.nv.constant4:
        /*0000*/ 	.dword	_ZN39_INTERNAL_2f1d140c_4_k_cu_8dfe8e5c_38344cuda3std3__45__cpo5beginE
	.align		8
        /*0008*/ 	.dword	_ZN39_INTERNAL_2f1d140c_4_k_cu_8dfe8e5c_38344cuda3std3__45__cpo3endE
	.align		8
        /*0010*/ 	.dword	_ZN39_INTERNAL_2f1d140c_4_k_cu_8dfe8e5c_38344cuda3std3__45__cpo6cbeginE
	.align		8
        /*0018*/ 	.dword	_ZN39_INTERNAL_2f1d140c_4_k_cu_8dfe8e5c_38344cuda3std3__45__cpo4cendE
	.align		8
        /*0020*/ 	.dword	_ZN39_INTERNAL_2f1d140c_4_k_cu_8dfe8e5c_38344cuda3std3__441_GLOBAL__N__2f1d140c_4_k_cu_8dfe8e5c_38346ignoreE
	.align		8
        /*0028*/ 	.dword	_ZN39_INTERNAL_2f1d140c_4_k_cu_8dfe8e5c_38344cuda3std3__419piecewise_constructE
	.align		8
        /*0030*/ 	.dword	_ZN39_INTERNAL_2f1d140c_4_k_cu_8dfe8e5c_38344cuda3std3__48in_placeE
	.align		8
        /*0038*/ 	.dword	_ZN39_INTERNAL_2f1d140c_4_k_cu_8dfe8e5c_38344cuda3std6ranges3__45__cpo4swapE
	.align		8
        /*0040*/ 	.dword	_ZN39_INTERNAL_2f1d140c_4_k_cu_8dfe8e5c_38344cuda3std6ranges3__45__cpo9iter_moveE
	.align		8
        /*0048*/ 	.dword	_ZN39_INTERNAL_2f1d140c_4_k_cu_8dfe8e5c_38344cute7productE
	.align		8
        /*0050*/ 	.dword	_ZN39_INTERNAL_2f1d140c_4_k_cu_8dfe8e5c_38344cute1_E


//--------------------- .text._ZN7cutlass13device_kernelINS_4gemm6kernel13GemmUniversalIN4cute5tupleIJiiiiEEENS1_10collective13CollectiveMmaINS1_37MainloopSm90TmaGmmaWarpSpecializedFP8ILi7ENS5_IJNS4_1CILi2EEENSA_ILi1EEESC_EEENS1_35KernelTmaWarpSpecializedCooperativeEEENS5_IJNSA_ILi128EEENSA_ILi112EEESG_EEENS_12float_e4m3_tENS5_IJlSC_lEEESJ_SK_NS4_8TiledMMAINS4_8MMA_AtomIJNS4_4SM904GMMA30MMA_64x16x32_F32E4M3E4M3_SS_TNILNSO_7ScaleInE1ELSQ_1EEEEEENS4_6LayoutISD_NS5_IJSC_NSA_ILi0EEESU_EEEEENS5_IJNS4_10UnderscoreESX_SX_EEEEENS4_13SM90_TMA_LOADENS4_14ComposedLayoutINS4_7SwizzleILi3ELi4ELi3EEENS4_18smem_ptr_flag_bitsILi8EEENST_INS5_IJNSA_ILi8EEESG_EEENS5_IJSG_SC_EEEEEEEvNS4_8identityENS4_23SM90_TMA_LOAD_MULTICASTES1A_vS1B_EENS_8epilogue10collective6detail29Sm90TmaWarpSpecializedAdapterINS1F_15DefaultEpilogueISJ_SK_SK_NS1E_6thread17LinearCombinationISJ_Li1EffLNS1J_9ScaleType4KindE0ELNS_15FloatRoundStyleE2ESJ_EENS1_15EpilogueDefaultEEEEEvvEEEEvNT_6ParamsE --------------------------
	.section	.text._ZN7cutlass13device_kernelINS_4gemm6kernel13GemmUniversalIN4cute5tupleIJiiiiEEENS1_10collective13CollectiveMmaINS1_37MainloopSm90TmaGmmaWarpSpecializedFP8ILi7ENS5_IJNS4_1CILi2EEENSA_ILi1EEESC_EEENS1_35KernelTmaWarpSpecializedCooperativeEEENS5_IJNSA_ILi128EEENSA_ILi112EEESG_EEENS_12float_e4m3_tENS5_IJlSC_lEEESJ_SK_NS4_8TiledMMAINS4_8MMA_AtomIJNS4_4SM904GMMA30MMA_64x16x32_F32E4M3E4M3_SS_TNILNSO_7ScaleInE1ELSQ_1EEEEEENS4_6LayoutISD_NS5_IJSC_NSA_ILi0EEESU_EEEEENS5_IJNS4_10UnderscoreESX_SX_EEEEENS4_13SM90_TMA_LOADENS4_14ComposedLayoutINS4_7SwizzleILi3ELi4ELi3EEENS4_18smem_ptr_flag_bitsILi8EEENST_INS5_IJNSA_ILi8EEESG_EEENS5_IJSG_SC_EEEEEEEvNS4_8identityENS4_23SM90_TMA_LOAD_MULTICASTES1A_vS1B_EENS_8epilogue10collective6detail29Sm90TmaWarpSpecializedAdapterINS1F_15DefaultEpilogueISJ_SK_SK_NS1E_6thread17LinearCombinationISJ_Li1EffLNS1J_9ScaleType4KindE0ELNS_15FloatRoundStyleE2ESJ_EENS1_15EpilogueDefaultEEEEEvvEEEEvNT_6ParamsE,"ax",@progbits
	.align	128
.text._ZN7cutlass13device_kernelINS_4gemm6kernel13GemmUniversalIN4cute5tupleIJiiiiEEENS1_10collective13CollectiveMmaINS1_37MainloopSm90TmaGmmaWarpSpecializedFP8ILi7ENS5_IJNS4_1CILi2EEENSA_ILi1EEESC_EEENS1_35KernelTmaWarpSpecializedCooperativeEEENS5_IJNSA_ILi128EEENSA_ILi112EEESG_EEENS_12float_e4m3_tENS5_IJlSC_lEEESJ_SK_NS4_8TiledMMAINS4_8MMA_AtomIJNS4_4SM904GMMA30MMA_64x16x32_F32E4M3E4M3_SS_TNILNSO_7ScaleInE1ELSQ_1EEEEEENS4_6LayoutISD_NS5_IJSC_NSA_ILi0EEESU_EEEEENS5_IJNS4_10UnderscoreESX_SX_EEEEENS4_13SM90_TMA_LOADENS4_14ComposedLayoutINS4_7SwizzleILi3ELi4ELi3EEENS4_18smem_ptr_flag_bitsILi8EEENST_INS5_IJNSA_ILi8EEESG_EEENS5_IJSG_SC_EEEEEEEvNS4_8identityENS4_23SM90_TMA_LOAD_MULTICASTES1A_vS1B_EENS_8epilogue10collective6detail29Sm90TmaWarpSpecializedAdapterINS1F_15DefaultEpilogueISJ_SK_SK_NS1E_6thread17LinearCombinationISJ_Li1EffLNS1J_9ScaleType4KindE0ELNS_15FloatRoundStyleE2ESJ_EENS1_15EpilogueDefaultEEEEEvvEEEEvNT_6ParamsE:
        .type           _ZN7cutlass13device_kernelINS_4gemm6kernel13GemmUniversalIN4cute5tupleIJiiiiEEENS1_10collective13CollectiveMmaINS1_37MainloopSm90TmaGmmaWarpSpecializedFP8ILi7ENS5_IJNS4_1CILi2EEENSA_ILi1EEESC_EEENS1_35KernelTmaWarpSpecializedCooperativeEEENS5_IJNSA_ILi128EEENSA_ILi112EEESG_EEENS_12float_e4m3_tENS5_IJlSC_lEEESJ_SK_NS4_8TiledMMAINS4_8MMA_AtomIJNS4_4SM904GMMA30MMA_64x16x32_F32E4M3E4M3_SS_TNILNSO_7ScaleInE1ELSQ_1EEEEEENS4_6LayoutISD_NS5_IJSC_NSA_ILi0EEESU_EEEEENS5_IJNS4_10UnderscoreESX_SX_EEEEENS4_13SM90_TMA_LOADENS4_14ComposedLayoutINS4_7SwizzleILi3ELi4ELi3EEENS4_18smem_ptr_flag_bitsILi8EEENST_INS5_IJNSA_ILi8EEESG_EEENS5_IJSG_SC_EEEEEEEvNS4_8identityENS4_23SM90_TMA_LOAD_MULTICASTES1A_vS1B_EENS_8epilogue10collective6detail29Sm90TmaWarpSpecializedAdapterINS1F_15DefaultEpilogueISJ_SK_SK_NS1E_6thread17LinearCombinationISJ_Li1EffLNS1J_9ScaleType4KindE0ELNS_15FloatRoundStyleE2ESJ_EENS1_15EpilogueDefaultEEEEEvvEEEEvNT_6ParamsE,@function
        .size           _ZN7cutlass13device_kernelINS_4gemm6kernel13GemmUniversalIN4cute5tupleIJiiiiEEENS1_10collective13CollectiveMmaINS1_37MainloopSm90TmaGmmaWarpSpecializedFP8ILi7ENS5_IJNS4_1CILi2EEENSA_ILi1EEESC_EEENS1_35KernelTmaWarpSpecializedCooperativeEEENS5_IJNSA_ILi128EEENSA_ILi112EEESG_EEENS_12float_e4m3_tENS5_IJlSC_lEEESJ_SK_NS4_8TiledMMAINS4_8MMA_AtomIJNS4_4SM904GMMA30MMA_64x16x32_F32E4M3E4M3_SS_TNILNSO_7ScaleInE1ELSQ_1EEEEEENS4_6LayoutISD_NS5_IJSC_NSA_ILi0EEESU_EEEEENS5_IJNS4_10UnderscoreESX_SX_EEEEENS4_13SM90_TMA_LOADENS4_14ComposedLayoutINS4_7SwizzleILi3ELi4ELi3EEENS4_18smem_ptr_flag_bitsILi8EEENST_INS5_IJNSA_ILi8EEESG_EEENS5_IJSG_SC_EEEEEEEvNS4_8identityENS4_23SM90_TMA_LOAD_MULTICASTES1A_vS1B_EENS_8epilogue10collective6detail29Sm90TmaWarpSpecializedAdapterINS1F_15DefaultEpilogueISJ_SK_SK_NS1E_6thread17LinearCombinationISJ_Li1EffLNS1J_9ScaleType4KindE0ELNS_15FloatRoundStyleE2ESJ_EENS1_15EpilogueDefaultEEEEEvvEEEEvNT_6ParamsE,(.L_x_196 - _ZN7cutlass13device_kernelINS_4gemm6kernel13GemmUniversalIN4cute5tupleIJiiiiEEENS1_10collective13CollectiveMmaINS1_37MainloopSm90TmaGmmaWarpSpecializedFP8ILi7ENS5_IJNS4_1CILi2EEENSA_ILi1EEESC_EEENS1_35KernelTmaWarpSpecializedCooperativeEEENS5_IJNSA_ILi128EEENSA_ILi112EEESG_EEENS_12float_e4m3_tENS5_IJlSC_lEEESJ_SK_NS4_8TiledMMAINS4_8MMA_AtomIJNS4_4SM904GMMA30MMA_64x16x32_F32E4M3E4M3_SS_TNILNSO_7ScaleInE1ELSQ_1EEEEEENS4_6LayoutISD_NS5_IJSC_NSA_ILi0EEESU_EEEEENS5_IJNS4_10UnderscoreESX_SX_EEEEENS4_13SM90_TMA_LOADENS4_14ComposedLayoutINS4_7SwizzleILi3ELi4ELi3EEENS4_18smem_ptr_flag_bitsILi8EEENST_INS5_IJNSA_ILi8EEESG_EEENS5_IJSG_SC_EEEEEEEvNS4_8identityENS4_23SM90_TMA_LOAD_MULTICASTES1A_vS1B_EENS_8epilogue10collective6detail29Sm90TmaWarpSpecializedAdapterINS1F_15DefaultEpilogueISJ_SK_SK_NS1E_6thread17LinearCombinationISJ_Li1EffLNS1J_9ScaleType4KindE0ELNS_15FloatRoundStyleE2ESJ_EENS1_15EpilogueDefaultEEEEEvvEEEEvNT_6ParamsE)
        .other          _ZN7cutlass13device_kernelINS_4gemm6kernel13GemmUniversalIN4cute5tupleIJiiiiEEENS1_10collective13CollectiveMmaINS1_37MainloopSm90TmaGmmaWarpSpecializedFP8ILi7ENS5_IJNS4_1CILi2EEENSA_ILi1EEESC_EEENS1_35KernelTmaWarpSpecializedCooperativeEEENS5_IJNSA_ILi128EEENSA_ILi112EEESG_EEENS_12float_e4m3_tENS5_IJlSC_lEEESJ_SK_NS4_8TiledMMAINS4_8MMA_AtomIJNS4_4SM904GMMA30MMA_64x16x32_F32E4M3E4M3_SS_TNILNSO_7ScaleInE1ELSQ_1EEEEEENS4_6LayoutISD_NS5_IJSC_NSA_ILi0EEESU_EEEEENS5_IJNS4_10UnderscoreESX_SX_EEEEENS4_13SM90_TMA_LOADENS4_14ComposedLayoutINS4_7SwizzleILi3ELi4ELi3EEENS4_18smem_ptr_flag_bitsILi8EEENST_INS5_IJNSA_ILi8EEESG_EEENS5_IJSG_SC_EEEEEEEvNS4_8identityENS4_23SM90_TMA_LOAD_MULTICASTES1A_vS1B_EENS_8epilogue10collective6detail29Sm90TmaWarpSpecializedAdapterINS1F_15DefaultEpilogueISJ_SK_SK_NS1E_6thread17LinearCombinationISJ_Li1EffLNS1J_9ScaleType4KindE0ELNS_15FloatRoundStyleE2ESJ_EENS1_15EpilogueDefaultEEEEEvvEEEEvNT_6ParamsE,@"STO_CUDA_ENTRY STV_DEFAULT"
_ZN7cutlass13device_kernelINS_4gemm6kernel13GemmUniversalIN4cute5tupleIJiiiiEEENS1_10collective13CollectiveMmaINS1_37MainloopSm90TmaGmmaWarpSpecializedFP8ILi7ENS5_IJNS4_1CILi2EEENSA_ILi1EEESC_EEENS1_35KernelTmaWarpSpecializedCooperativeEEENS5_IJNSA_ILi128EEENSA_ILi112EEESG_EEENS_12float_e4m3_tENS5_IJlSC_lEEESJ_SK_NS4_8TiledMMAINS4_8MMA_AtomIJNS4_4SM904GMMA30MMA_64x16x32_F32E4M3E4M3_SS_TNILNSO_7ScaleInE1ELSQ_1EEEEEENS4_6LayoutISD_NS5_IJSC_NSA_ILi0EEESU_EEEEENS5_IJNS4_10UnderscoreESX_SX_EEEEENS4_13SM90_TMA_LOADENS4_14ComposedLayoutINS4_7SwizzleILi3ELi4ELi3EEENS4_18smem_ptr_flag_bitsILi8EEENST_INS5_IJNSA_ILi8EEESG_EEENS5_IJSG_SC_EEEEEEEvNS4_8identityENS4_23SM90_TMA_LOAD_MULTICASTES1A_vS1B_EENS_8epilogue10collective6detail29Sm90TmaWarpSpecializedAdapterINS1F_15DefaultEpilogueISJ_SK_SK_NS1E_6thread17LinearCombinationISJ_Li1EffLNS1J_9ScaleType4KindE0ELNS_15FloatRoundStyleE2ESJ_EENS1_15EpilogueDefaultEEEEEvvEEEEvNT_6ParamsE:
[----:B------:R-:W-:Y:S01]  /*0000*/  LDC R1, c[0x0][0x28] ;  /* 0x00000a00ff017b82 */ /* 0x000fe20000000800 */
[----:B------:R-:W0:Y:S01]  /*0010*/  S2R R0, SR_TID.X ;  /* 0x0000000000007919 */ /* 0x000e220000002100 */
[----:B------:R-:W-:Y:S01]  /*0020*/  ELECT P0, URZ, PT ;  /* 0x00000000003f782f */ /* 0x000fe20003800000 */
[----:B------:R-:W-:Y:S01]  /*0030*/  BSSY B0, `(.L_x_0) ;  /* 0x000000f000007945 */ /* 0x000fe20003800000 */
[--C-:B0-----:R-:W-:Y:S02]  /*0040*/  SHF.R.U32.HI R2, RZ, 0x5, R0.reuse ;  /* 0x00000005ff027819 */ /* 0x101fe40000011600 */
[----:B------:R-:W-:-:S03]  /*0050*/  SHF.R.U32.HI R3, RZ, 0x7, R0 ;  /* 0x00000007ff037819 */ /* 0x000fc60000011600 */
[----:B------:R-:W0:Y:S04]  /*0060*/  SHFL.IDX PT, R7, R2, RZ, 0x1f ;  /* 0x00001fff02077589 */ /* 0x000e2800000e0000 */
[----:B------:R-:W1:Y:S01]  /*0070*/  SHFL.IDX PT, R3, R3, RZ, 0x1f ;  /* 0x00001fff03037589 */ /* 0x000e6200000e0000 */
[----:B0-----:R-:W-:-:S13]  /*0080*/  ISETP.NE.OR P0, PT, R7, RZ, !P0 ;  /* 0x000000ff0700720c */ /* 0x001fda0004705670 */
[----:B-1----:R-:W-:Y:S05]  /*0090*/  @P0 BRA `(.L_x_1) ;  /* 0x0000000000200947 */ /* 0x002fea0003800000 */
[----:B------:R-:W-:Y:S02]  /*00a0*/  ULDC.64 UR4, c[0x0][0x198] ;  /* 0x0000660000047ab9 */ /* 0x000fe40000000a00 */
[----:B------:R-:W-:Y:S02]  /*00b0*/  UIADD3 UR6, UP0, UR4, 0xf0, URZ ;  /* 0x000000f004067890 */ /* 0x000fe4000ff1e03f */
[----:B------:R-:W-:Y:S02]  /*00c0*/  UIADD3 UR4, UP1, UR4, 0x1f0, URZ ;  /* 0x000001f004047890 */ /* 0x000fe4000ff3e03f */
[----:B------:R-:W-:Y:S02]  /*00d0*/  UIADD3.X UR7, URZ, UR5, URZ, UP0, !UPT ;  /* 0x000000053f077290 */ /* 0x000fe400087fe43f */
[----:B------:R-:W-:-:S07]  /*00e0*/  UIADD3.X UR5, URZ, UR5, URZ, UP1, !UPT ;  /* 0x000000053f057290 */ /* 0x000fce0008ffe43f */
[----:B------:R0:W-:Y:S02]  /*00f0*/  UTMACCTL.PF [UR6] ;  /* 0x00000000060079b9 */ /* 0x0001e40008040000 */
[----:B------:R0:W-:Y:S02]  /*0100*/  UTMACCTL.PF [UR4] ;  /* 0x00000000040079b9 */ /* 0x0001e40008040000 */
[----:B0-----:R-:W-:Y:S01]  /*0110*/  NOP ;  /* 0x0000000000007918 */ /* 0x001fe20000000000 */
.L_x_1:
[----:B------:R-:W-:Y:S05]  /*0120*/  BSYNC B0 ;  /* 0x0000000000007941 */ /* 0x000fea0003800000 */
.L_x_0:
[----:B------:R-:W0:Y:S02]  /*0130*/  SHFL.IDX PT, R4, R2, RZ, 0x1f ;  /* 0x00001fff02047589 */ /* 0x000e2400000e0000 */
[----:B0-----:R-:W-:-:S13]  /*0140*/  ISETP.NE.AND P0, PT, R4, RZ, PT ;  /* 0x000000ff0400720c */ /* 0x001fda0003f05270 */
[----:B------:R-:W-:Y:S05]  /*0150*/  @P0 BRA `(.L_x_2) ;  /* 0x0000000000700947 */ /* 0x000fea0003800000 */
[----:B------:R-:W0:Y:S01]  /*0160*/  S2UR UR8, SR_CgaCtaId ;  /* 0x00000000000879c3 */ /* 0x000e220000008800 */
[----:B------:R-:W-:Y:S01]  /*0170*/  UMOV UR4, 0x400 ;  /* 0x0000040000047882 */ /* 0x000fe20000000000 */
[----:B------:R-:W-:Y:S01]  /*0180*/  UMOV UR5, 0x1 ;  /* 0x0000000100057882 */ /* 0x000fe20000000000 */
[----:B------:R-:W-:Y:S01]  /*0190*/  UMOV UR6, 0x4 ;  /* 0x0000000400067882 */ /* 0x000fe20000000000 */
[----:B------:R-:W-:Y:S01]  /*01a0*/  ELECT P0, URZ, PT ;  /* 0x00000000003f782f */ /* 0x000fe20003800000 */
[----:B------:R-:W-:-:S04]  /*01b0*/  UIADD3 UR6, -UR6, 0x100000, URZ ;  /* 0x0010000006067890 */ /* 0x000fc8000fffe13f */
[----:B------:R-:W-:Y:S02]  /*01c0*/  USHF.L.U32 UR7, UR6, 0xb, URZ ;  /* 0x0000000b06077899 */ /* 0x000fe4000800063f */
[----:B------:R-:W-:Y:S02]  /*01d0*/  USHF.L.U32 UR6, UR6, 0x1, URZ ;  /* 0x0000000106067899 */ /* 0x000fe4000800063f */
[----:B0-----:R-:W-:Y:S02]  /*01e0*/  ULEA UR8, UR8, UR4, 0x18 ;  /* 0x0000000408087291 */ /* 0x001fe4000f8ec03f */
[----:B------:R-:W-:-:S04]  /*01f0*/  UIADD3 UR4, -UR5, 0x100000, URZ ;  /* 0x0010000005047890 */ /* 0x000fc8000fffe13f */
[----:B------:R-:W-:Y:S02]  /*0200*/  USHF.L.U32 UR5, UR4, 0xb, URZ ;  /* 0x0000000b04057899 */ /* 0x000fe4000800063f */
[----:B------:R-:W-:Y:S01]  /*0210*/  USHF.L.U32 UR4, UR4, 0x1, URZ ;  /* 0x0000000104047899 */ /* 0x000fe2000800063f */
[----:B------:R-:W0:Y:S11]  /*0220*/  FENCE.VIEW.ASYNC.S ;  /* 0x00000000000073c6 */ /* 0x000e360000000000 */
[----:B0-----:R0:W1:Y:S01]  /*0230*/  SYNCS.EXCH.64 URZ, [UR8], UR4 ;  /* 0x00000004083f75b2 */ /* 0x0010620008000100 */
[----:B------:R0:W2:Y:S01]  /*0240*/  SYNCS.EXCH.64 URZ, [UR8+0x38], UR6 ;  /* 0x00003806083f75b2 */ /* 0x0000a20008000100 */
[----:B------:R0:W3:Y:S01]  /*0250*/  SYNCS.EXCH.64 URZ, [UR8+0x8], UR4 ;  /* 0x00000804083f75b2 */ /* 0x0000e20008000100 */
[----:B------:R0:W4:Y:S01]  /*0260*/  SYNCS.EXCH.64 URZ, [UR8+0x40], UR6 ;  /* 0x00004006083f75b2 */ /* 0x0001220008000100 */
[----:B------:R0:W0:Y:S01]  /*0270*/  SYNCS.EXCH.64 URZ, [UR8+0x10], UR4 ;  /* 0x00001004083f75b2 */ /* 0x0000220008000100 */
        /* <DEDUP_REMOVED lines=9> */
[----:B------:R-:W-:Y:S01]  /*0310*/  NOP ;  /* 0x0000000000007918 */ /* 0x000fe20000000000 */
.L_x_2:
[----:B------:R-:W-:Y:S01]  /*0320*/  SHF.R.S32.HI R5, RZ, 0x1f, R0 ;  /* 0x0000001fff057819 */ /* 0x000fe20000011400 */
[----:B------:R-:W5:Y:S01]  /*0330*/  SHFL.IDX PT, R2, R2, RZ, 0x1f ;  /* 0x00001fff02027589 */ /* 0x000f6200000e0000 */
[----:B0-----:R-:W0:Y:S01]  /*0340*/  S2UR UR8, SR_CTAID.X ;  /* 0x00000000000879c3 */ /* 0x001e220000002500 */
[----:B------:R-:W-:Y:S02]  /*0350*/  ELECT P0, URZ, PT ;  /* 0x00000000003f782f */ /* 0x000fe40003800000 */
[----:B------:R-:W-:Y:S01]  /*0360*/  LEA.HI R5, R5, R0, RZ, 0x7 ;  /* 0x0000000005057211 */ /* 0x000fe200078f38ff */
[----:B------:R-:W1:Y:S01]  /*0370*/  S2R R8, SR_CTAID.Y ;  /* 0x0000000000087919 */ /* 0x000e620000002600 */
[----:B------:R-:W-:Y:S01]  /*0380*/  SHF.R.S32.HI R11, RZ, 0x1f, R4 ;  /* 0x0000001fff0b7819 */ /* 0x000fe20000011404 */
[----:B------:R-:W-:Y:S01]  /*0390*/  ULDC UR4, c[0x0][0x150] ;  /* 0x0000540000047ab9 */ /* 0x000fe20000000800 */
[----:B------:R-:W-:Y:S01]  /*03a0*/  LOP3.LUT R5, R5, 0xffffff80, RZ, 0xc0, !PT ;  /* 0xffffff8005057812 */ /* 0x000fe200078ec0ff */
[----:B------:R-:W-:Y:S01]  /*03b0*/  VIADD R16, R3, 0xffffffff ;  /* 0xffffffff03107836 */ /* 0x000fe20000000000 */
[----:B------:R-:W-:Y:S01]  /*03c0*/  LEA.HI R11, R11, R4, RZ, 0x2 ;  /* 0x000000040b0b7211 */ /* 0x000fe200078f10ff */
[----:B------:R-:W2:Y:S01]  /*03d0*/  LDC R12, c[0x0][0x144] ;  /* 0x00005100ff0c7b82 */ /* 0x000ea20000000800 */
[----:B------:R-:W-:Y:S01]  /*03e0*/  NOP ;  /* 0x0000000000007918 */ /* 0x000fe20000000000 */
[----:B------:R-:W-:Y:S01]  /*03f0*/  IMAD.IADD R6, R0, 0x1, -R5 ;  /* 0x0000000100067824 */ /* 0x000fe200078e0a05 */
[----:B------:R-:W-:Y:S01]  /*0400*/  LOP3.LUT R11, R11, 0x3ffffffc, RZ, 0xc0, !PT ;  /* 0x3ffffffc0b0b7812 */ /* 0x000fe200078ec0ff */
[----:B------:R-:W-:Y:S01]  /*0410*/  NOP ;  /* 0x0000000000007918 */ /* 0x000fe20000000000 */
[----:B------:R-:W-:-:S02]  /*0420*/  ISETP.NE.AND P4, PT, R3, RZ, PT ;  /* 0x000000ff0300720c */ /* 0x000fc40003f85270 */
[----:B------:R-:W-:Y:S01]  /*0430*/  SHF.R.S32.HI R5, RZ, 0x1f, R6 ;  /* 0x0000001fff057819 */ /* 0x000fe20000011406 */
[----:B------:R-:W-:Y:S01]  /*0440*/  IMAD.IADD R4, R4, 0x1, -R11 ;  /* 0x0000000104047824 */ /* 0x000fe200078e0a0b */
[----:B------:R-:W3:Y:S01]  /*0450*/  LDC R14, c[0x0][0x140] ;  /* 0x00005000ff0e7b82 */ /* 0x000ee20000000800 */
[----:B------:R-:W-:Y:S02]  /*0460*/  ISETP.GE.U32.AND P6, PT, R16, 0x2, PT ;  /* 0x000000021000780c */ /* 0x000fe40003fc6070 */
[----:B------:R-:W-:Y:S02]  /*0470*/  LEA.HI R5, R5, R6, RZ, 0x3 ;  /* 0x0000000605057211 */ /* 0x000fe400078f18ff */
[----:B-----5:R-:W-:Y:S02]  /*0480*/  ISETP.NE.OR P0, PT, R2, RZ, !P0 ;  /* 0x000000ff0200720c */ /* 0x020fe40004705670 */
[--C-:B------:R-:W-:Y:S01]  /*0490*/  SHF.R.S32.HI R2, RZ, 0x3, R5.reuse ;  /* 0x00000003ff027819 */ /* 0x100fe20000011405 */
[----:B------:R-:W5:Y:S01]  /*04a0*/  LDC R13, c[0x0][0x148] ;  /* 0x00005200ff0d7b82 */ /* 0x000f620000000800 */
[----:B------:R-:W-:-:S02]  /*04b0*/  SHF.R.S32.HI R5, RZ, 0x1f, R5 ;  /* 0x0000001fff057819 */ /* 0x000fc40000011405 */
[----:B0-----:R-:W-:Y:S02]  /*04c0*/  I2FP.F32.U32 R10, UR8 ;  /* 0x00000008000a7c45 */ /* 0x001fe40008201000 */
[----:B------:R-:W-:-:S03]  /*04d0*/  LEA.HI R5, R5, R2, RZ, 0x2 ;  /* 0x0000000205057211 */ /* 0x000fc600078f10ff */
[----:B------:R-:W-:Y:S01]  /*04e0*/  FMUL R10, R10, UR4 ;  /* 0x000000040a0a7c20 */ /* 0x000fe20008400000 */
[----:B------:R-:W-:Y:S01]  /*04f0*/  LOP3.LUT R5, R5, 0xfffffffc, RZ, 0xc0, !PT ;  /* 0xfffffffc05057812 */ /* 0x000fe200078ec0ff */
[----:B------:R-:W-:Y:S01]  /*0500*/  VOTEU.ALL UP0, P0 ;  /* 0x00000000003f7886 */ /* 0x000fe20000000000 */
[----:B-1----:R-:W-:Y:S01]  /*0510*/  I2FP.F32.U32 R11, R8 ;  /* 0x00000008000b7245 */ /* 0x002fe20000201000 */
[----:B------:R-:W-:Y:S01]  /*0520*/  ULDC UR4, c[0x0][0x154] ;  /* 0x0000550000047ab9 */ /* 0x000fe20000000800 */
[----:B------:R-:W-:Y:S01]  /*0530*/  VOTEU.ALL UP1, P0 ;  /* 0x00000000003f7886 */ /* 0x000fe20000020000 */
[----:B------:R-:W0:Y:S01]  /*0540*/  F2I.U32.TRUNC.NTZ R10, R10 ;  /* 0x0000000a000a7305 */ /* 0x000e22000020f000 */
[----:B------:R-:W-:Y:S01]  /*0550*/  IMAD.IADD R5, R2, 0x1, -R5 ;  /* 0x0000000102057824 */ /* 0x000fe200078e0a05 */
[----:B------:R-:W1:Y:S01]  /*0560*/  @!UP0 S2UR UR7, SR_CgaCtaId ;  /* 0x00000000000789c3 */ /* 0x000e620000008800 */
[----:B------:R-:W-:Y:S01]  /*0570*/  @!UP0 UMOV UR6, 0x400 ;  /* 0x0000040000068882 */ /* 0x000fe20000000000 */
[----:B---3--:R-:W-:Y:S01]  /*0580*/  ISETP.EQ.U32.AND P2, PT, R14, 0x1, PT ;  /* 0x000000010e00780c */ /* 0x008fe20003f42070 */
[----:B------:R-:W-:-:S05]  /*0590*/  IMAD R5, R4, 0x4, R5 ;  /* 0x0000000404057824 */ /* 0x000fca00078e0205 */
[----:B------:R-:W-:-:S04]  /*05a0*/  LEA.HI R2, R5, R5, RZ, 0x1 ;  /* 0x0000000505027211 */ /* 0x000fc800078f08ff */
[----:B------:R-:W-:Y:S01]  /*05b0*/  LOP3.LUT R4, R2, 0xfffffffe, RZ, 0xc0, !PT ;  /* 0xfffffffe02047812 */ /* 0x000fe200078ec0ff */
[----:B0-----:R-:W-:Y:S02]  /*05c0*/  IMAD.MOV R15, RZ, RZ, -R10 ;  /* 0x000000ffff0f7224 */ /* 0x001fe400078e0a0a */
[----:B------:R-:W-:Y:S01]  /*05d0*/  FMUL R10, R11, UR4 ;  /* 0x000000040b0a7c20 */ /* 0x000fe20008400000 */
[----:B------:R-:W-:Y:S01]  /*05e0*/  SHF.R.S32.HI R2, RZ, 0x1f, R7 ;  /* 0x0000001fff027819 */ /* 0x000fe20000011407 */
[----:B------:R-:W-:Y:S01]  /*05f0*/  UMOV UR4, 0x20 ;  /* 0x0000002000047882 */ /* 0x000fe20000000000 */
[----:B--2---:R-:W-:Y:S01]  /*0600*/  IMAD R12, R12, R15, UR8 ;  /* 0x000000080c0c7e24 */ /* 0x004fe2000f8e020f */
[----:B------:R-:W-:-:S04]  /*0610*/  @!UP0 UIADD3 UR4, -UR4, 0x100000, URZ ;  /* 0x0010000004048890 */ /* 0x000fc8000fffe13f */
[----:B------:R-:W-:Y:S02]  /*0620*/  @!UP0 USHF.L.U32 UR5, UR4, 0xb, URZ ;  /* 0x0000000b04058899 */ /* 0x000fe4000800063f */
[----:B------:R-:W-:Y:S01]  /*0630*/  @!UP0 USHF.L.U32 UR4, UR4, 0x1, URZ ;  /* 0x0000000104048899 */ /* 0x000fe2000800063f */
[C---:B------:R-:W-:Y:S01]  /*0640*/  IMAD.IADD R11, R5.reuse, 0x1, -R4 ;  /* 0x00000001050b7824 */ /* 0x040fe200078e0a04 */
[----:B------:R-:W0:Y:S01]  /*0650*/  F2I.U32.TRUNC.NTZ R10, R10 ;  /* 0x0000000a000a7305 */ /* 0x000e22000020f000 */
[----:B------:R-:W-:Y:S01]  /*0660*/  LEA.HI R2, R2, R7, RZ, 0x2 ;  /* 0x0000000702027211 */ /* 0x000fe200078f10ff */
[----:B------:R-:W-:Y:S02]  /*0670*/  IMAD.SHL.U32 R4, R5, 0x4, RZ ;  /* 0x0000000405047824 */ /* 0x000fe400078e00ff */
[----:B------:R-:W-:Y:S01]  /*0680*/  ISETP.NE.AND P3, PT, R11, R12, PT ;  /* 0x0000000c0b00720c */ /* 0x000fe20003f65270 */
[----:B-1----:R-:W-:Y:S01]  /*0690*/  @!UP0 ULEA UR6, UR7, UR6, 0x18 ;  /* 0x0000000607068291 */ /* 0x002fe2000f8ec03f */
[----:B------:R-:W-:Y:S01]  /*06a0*/  LOP3.LUT R2, R2, 0xfffffffc, RZ, 0xc0, !PT ;  /* 0xfffffffc02027812 */ /* 0x000fe200078ec0ff */
[----:B------:R-:W-:Y:S01]  /*06b0*/  VOTEU.ALL UP0, P0 ;  /* 0x00000000003f7886 */ /* 0x000fe20000000000 */
[----:B------:R-:W-:-:S02]  /*06c0*/  LOP3.LUT R5, R5, 0xc, R4, 0x78, !PT ;  /* 0x0000000c05057812 */ /* 0x000fc400078e7804 */
[----:B------:R-:W-:Y:S01]  /*06d0*/  LOP3.LUT P0, RZ, R6, 0x7, RZ, 0xc0, !PT ;  /* 0x0000000706ff7812 */ /* 0x000fe2000780c0ff */
[----:B------:R-:W-:Y:S02]  /*06e0*/  IMAD.IADD R7, R7, 0x1, -R2 ;  /* 0x0000000107077824 */ /* 0x000fe400078e0a02 */
[----:B------:R-:W-:Y:S01]  /*06f0*/  IMAD.MOV.U32 R6, RZ, RZ, 0x1 ;  /* 0x00000001ff067424 */ /* 0x000fe200078e00ff */
[----:B------:R-:W-:Y:S01]  /*0700*/  ISETP.LT.U32.AND P0, PT, R5, 0x2, !P0 ;  /* 0x000000020500780c */ /* 0x000fe20004701070 */
[----:B0-----:R-:W-:Y:S01]  /*0710*/  IMAD.MOV R20, RZ, RZ, -R10 ;  /* 0x000000ffff147224 */ /* 0x001fe200078e0a0a */
[----:B------:R-:W-:Y:S01]  /*0720*/  ISETP.NE.AND P1, PT, R7, 0x3, PT ;  /* 0x000000030700780c */ /* 0x000fe20003f25270 */
[----:B------:R-:W0:Y:S02]  /*0730*/  FENCE.VIEW.ASYNC.S ;  /* 0x00000000000073c6 */ /* 0x000e240000000000 */
[----:B0-----:R0:W1:Y:S01]  /*0740*/  @!UP0 SYNCS.EXCH.64 URZ, [UR6+0x80], UR4 ;  /* 0x00008004063f85b2 */ /* 0x0010620008000100 */
[----:B------:R-:W-:Y:S01]  /*0750*/  @P3 LEA.HI R2, R5, R5, RZ, 0x1 ;  /* 0x0000000505023211 */ /* 0x000fe200078f08ff */
[----:B-----5:R-:W-:Y:S01]  /*0760*/  IMAD R11, R13, R20, R8 ;  /* 0x000000140d0b7224 */ /* 0x020fe200078e0208 */
[----:B------:R-:W-:-:S02]  /*0770*/  ISETP.EQ.OR P1, PT, R7, RZ, !P1 ;  /* 0x000000ff0700720c */ /* 0x000fc40004f22670 */
[----:B------:R-:W-:Y:S02]  /*0780*/  @P3 SHF.R.S32.HI R2, RZ, 0x1, R2 ;  /* 0x00000001ff023819 */ /* 0x000fe40000011402 */
[----:B------:R-:W-:Y:S02]  /*0790*/  ISETP.EQ.AND P1, PT, R3, RZ, P1 ;  /* 0x000000ff0300720c */ /* 0x000fe40000f22270 */
[----:B------:R-:W-:Y:S02]  /*07a0*/  @P3 ISETP.NE.AND P5, PT, R2, R11, PT ;  /* 0x0000000b0200320c */ /* 0x000fe40003fa5270 */
[----:B------:R-:W-:Y:S02]  /*07b0*/  SEL R3, RZ, 0x1, !P0 ;  /* 0x00000001ff037807 */ /* 0x000fe40004000000 */
[----:B------:R-:W-:Y:S02]  /*07c0*/  @P3 SEL R6, RZ, 0x1, P5 ;  /* 0x00000001ff063807 */ /* 0x000fe40002800000 */
[----:B------:R-:W-:Y:S01]  /*07d0*/  SEL R4, RZ, 0x1, !P1 ;  /* 0x00000001ff047807 */ /* 0x000fe20004800000 */
[----:B------:R0:W2:Y:S01]  /*07e0*/  @!UP1 SYNCS.EXCH.64 URZ, [UR6+0x88], UR4 ;  /* 0x00008804063f95b2 */ /* 0x0000a20008000100 */
[----:B------:R-:W-:Y:S01]  /*07f0*/  LOP3.LUT R6, R6, R3, RZ, 0xc0, !PT ;  /* 0x0000000306067212 */ /* 0x000fe200078ec0ff */
[----:B------:R-:W-:Y:S01]  /*0800*/  NOP ;  /* 0x0000000000007918 */ /* 0x000fe20000000000 */
[----:B------:R-:W-:Y:S01]  /*0810*/  SEL R4, R4, 0x2, P6 ;  /* 0x0000000204047807 */ /* 0x000fe20003000000 */
[----:B------:R-:W-:Y:S06]  /*0820*/  @!P2 BRA `(.L_x_3) ;  /* 0x000000000008a947 */ /* 0x000fec0003800000 */
[----:B-12-4-:R-:W-:Y:S01]  /*0830*/  UCGABAR_ARV ;  /* 0x00000000000079c7 */ /* 0x016fe20008000000 */
[----:B------:R-:W-:Y:S05]  /*0840*/  BRA `(.L_x_4) ;  /* 0x0000000000047947 */ /* 0x000fea0003800000 */
.L_x_3:
[----:B-12-4-:R-:W-:Y:S01]  /*0850*/  NOP ;  /* 0x0000000000007918 */ /* 0x016fe20000000000 */
.L_x_4:
[----:B------:R-:W1:Y:S01]  /*0860*/  LDC R2, c[0x0][0x65c] ;  /* 0x00019700ff027b82 */ /* 0x000e620000000800 */
[----:B------:R-:W-:Y:S01]  /*0870*/  IMAD.MOV.U32 R3, RZ, RZ, RZ ;  /* 0x000000ffff037224 */ /* 0x000fe200078e00ff */
[----:B-1----:R-:W-:Y:S01]  /*0880*/  ISETP.NE.AND P3, PT, R2, 0x1, PT ;  /* 0x000000010200780c */ /* 0x002fe20003f65270 */
[----:B------:R-:W-:-:S12]  /*0890*/  IMAD.U32 R2, RZ, RZ, UR8 ;  /* 0x00000008ff027e24 */ /* 0x000fd8000f8e00ff */
[----:B------:R-:W1:Y:S01]  /*08a0*/  @P3 LDC R15, c[0x0][0x10] ;  /* 0x00000400ff0f3b82 */ /* 0x000e620000000800 */
[----:B------:R-:W-:Y:S02]  /*08b0*/  @P3 IMAD.MOV.U32 R9, RZ, RZ, RZ ;  /* 0x000000ffff093224 */ /* 0x000fe400078e00ff */
[----:B------:R-:W-:-:S05]  /*08c0*/  @P3 IMAD.MOV.U32 R17, RZ, RZ, RZ ;  /* 0x000000ffff113224 */ /* 0x000fca00078e00ff */
[----:B------:R-:W2:Y:S01]  /*08d0*/  @!P3 LDC R11, c[0x0][0xc] ;  /* 0x00000300ff0bbb82 */ /* 0x000ea20000000800 */
[----:B-1----:R-:W-:-:S04]  /*08e0*/  @P3 IMAD.WIDE.U32 R14, R15, UR8, R8 ;  /* 0x000000080f0e3c25 */ /* 0x002fc8000f8e0008 */
[----:B--2---:R-:W-:-:S04]  /*08f0*/  @!P3 IMAD.WIDE.U32 R10, R8, R11, R2 ;  /* 0x0000000b080ab225 */ /* 0x004fc800078e0002 */
[----:B------:R-:W-:Y:S02]  /*0900*/  @P3 IMAD.MOV.U32 R2, RZ, RZ, R14 ;  /* 0x000000ffff023224 */ /* 0x000fe400078e000e */
[----:B------:R-:W-:Y:S02]  /*0910*/  @P3 IMAD.IADD R3, R15, 0x1, R17 ;  /* 0x000000010f033824 */ /* 0x000fe400078e0211 */
[----:B------:R-:W-:Y:S02]  /*0920*/  @!P3 IMAD.MOV.U32 R2, RZ, RZ, R10 ;  /* 0x000000ffff02b224 */ /* 0x000fe400078e000a */
[----:B------:R-:W-:Y:S01]  /*0930*/  @!P3 IMAD.MOV.U32 R3, RZ, RZ, R11 ;  /* 0x000000ffff03b224 */ /* 0x000fe200078e000b */
[----:B------:R-:W-:Y:S06]  /*0940*/  @!P2 BRA `(.L_x_5) ;  /* 0x00000000000ca947 */ /* 0x000fec0003800000 */
[----:B------:R-:W-:Y:S01]  /*0950*/  UCGABAR_WAIT ;  /* 0x0000000000007dc7 */ /* 0x000fe20008000000 */
[----:B------:R-:W-:Y:S01]  /*0960*/  CCTL.IVALL ;  /* 0x00000000ff00798f */ /* 0x000fe20002000000 */
[----:B------:R-:W-:Y:S05]  /*0970*/  BRA `(.L_x_6) ;  /* 0x0000000000047947 */ /* 0x000fea0003800000 */
.L_x_5:
[----:B------:R-:W-:Y:S06]  /*0980*/  BAR.SYNC.DEFER_BLOCKING 0x0 ;  /* 0x0000000000007b1d */ /* 0x000fec0000010000 */
.L_x_6:
[----:B------:R-:W-:Y:S05]  /*0990*/  @!P4 BRA `(.L_x_7) ;  /* 0x0000007c0024c947 */ /* 0x000fea0003800000 */
[----:B------:R-:W-:-:S13]  /*09a0*/  ISETP.GT.U32.AND P0, PT, R16, 0x1, PT ;  /* 0x000000011000780c */ /* 0x000fda0003f04070 */
[----:B0-----:R-:W-:Y:S05]  /*09b0*/  @P0 EXIT ;  /* 0x000000000000094d */ /* 0x001fea0003800000 */
[----:B------:R-:W-:Y:S01]  /*09c0*/  ULDC.64 UR4, c[0x0][0x650] ;  /* 0x0001940000047ab9 */ /* 0x000fe20000000a00 */
[----:B------:R-:W-:Y:S01]  /*09d0*/  PRMT R14, RZ, 0x7610, R14 ;  /* 0x00007610ff0e7816 */ /* 0x000fe2000000000e */
[----:B------:R-:W-:Y:S01]  /*09e0*/  IMAD.MOV.U32 R10, RZ, RZ, -0x1 ;  /* 0xffffffffff0a7424 */ /* 0x000fe200078e00ff */
[----:B------:R-:W-:Y:S01]  /*09f0*/  ISETP.GE.U32.AND P0, PT, R2, UR4, PT ;  /* 0x0000000402007c0c */ /* 0x000fe2000bf06070 */
[----:B------:R-:W-:Y:S02]  /*0a00*/  IMAD.MOV.U32 R11, RZ, RZ, -0x1 ;  /* 0xffffffffff0b7424 */ /* 0x000fe400078e00ff */
[----:B------:R-:W-:Y:S01]  /*0a10*/  IMAD.MOV.U32 R7, RZ, RZ, -0x1 ;  /* 0xffffffffff077424 */ /* 0x000fe200078e00ff */
[----:B------:R-:W-:-:S13]  /*0a20*/  ISETP.GE.U32.AND.EX P0, PT, R3, UR5, PT, P0 ;  /* 0x0000000503007c0c */ /* 0x000fda000bf06100 */
[----:B------:R-:W-:Y:S05]  /*0a30*/  @P0 BRA `(.L_x_8) ;  /* 0x0000000400280947 */ /* 0x000fea0003800000 */
[----:B------:R-:W0:Y:S01]  /*0a40*/  LDC.64 R22, c[0x0][0x628] ;  /* 0x00018a00ff167b82 */ /* 0x000e220000000a00 */
[----:B------:R-:W-:Y:S02]  /*0a50*/  IMAD.MOV.U32 R10, RZ, RZ, R2 ;  /* 0x000000ffff0a7224 */ /* 0x000fe400078e0002 */
[----:B------:R-:W-:-:S05]  /*0a60*/  IMAD.MOV.U32 R11, RZ, RZ, R3 ;  /* 0x000000ffff0b7224 */ /* 0x000fca00078e0003 */
[----:B------:R-:W1:Y:S08]  /*0a70*/  LDC R18, c[0x0][0x630] ;  /* 0x00018c00ff127b82 */ /* 0x000e700000000800 */
[----:B------:R-:W2:Y:S01]  /*0a80*/  LDC.64 R24, c[0x0][0x620] ;  /* 0x00018800ff187b82 */ /* 0x000ea20000000a00 */
[----:B0-----:R-:W-:-:S04]  /*0a90*/  ISETP.NE.U32.AND P0, PT, R22, RZ, PT ;  /* 0x000000ff1600720c */ /* 0x001fc80003f05070 */
[----:B------:R-:W-:-:S13]  /*0aa0*/  ISETP.NE.AND.EX P0, PT, R23, RZ, PT, P0 ;  /* 0x000000ff1700720c */ /* 0x000fda0003f05300 */
[----:B-12---:R-:W-:Y:S05]  /*0ab0*/  @!P0 BRA `(.L_x_9) ;  /* 0x0000000000288947 */ /* 0x006fea0003800000 */
[----:B------:R-:W0:Y:S02]  /*0ac0*/  LDC R7, c[0x0][0x634] ;  /* 0x00018d00ff077b82 */ /* 0x000e240000000800 */
[----:B0-----:R-:W-:-:S05]  /*0ad0*/  IADD3 R7, P0, R2, R7, RZ ;  /* 0x0000000702077210 */ /* 0x001fca0007f1e0ff */
[----:B------:R-:W-:-:S04]  /*0ae0*/  IMAD.X R19, RZ, RZ, R3, P0 ;  /* 0x000000ffff137224 */ /* 0x000fc800000e0603 */
[----:B------:R-:W-:-:S04]  /*0af0*/  IMAD.WIDE.U32 R10, R19, R22, RZ ;  /* 0x00000016130a7225 */ /* 0x000fc800078e00ff */
[----:B------:R-:W-:-:S04]  /*0b00*/  IMAD.WIDE.U32 R14, P0, R7, R23, R10 ;  /* 0x00000017070e7225 */ /* 0x000fc8000780000a */
[----:B------:R-:W-:-:S04]  /*0b10*/  IMAD.WIDE.U32 R10, R7, R22, RZ ;  /* 0x00000016070a7225 */ /* 0x000fc800078e00ff */
[----:B------:R-:W-:Y:S01]  /*0b20*/  IMAD.X R17, RZ, RZ, RZ, P0 ;  /* 0x000000ffff117224 */ /* 0x000fe200000e06ff */
[----:B------:R-:W-:Y:S01]  /*0b30*/  IADD3 RZ, P0, R11, R14, RZ ;  /* 0x0000000e0bff7210 */ /* 0x000fe20007f1e0ff */
[----:B------:R-:W-:-:S04]  /*0b40*/  IMAD.MOV.U32 R16, RZ, RZ, R15 ;  /* 0x000000ffff107224 */ /* 0x000fc800078e000f */
[----:B------:R-:W-:-:S08]  /*0b50*/  IMAD.WIDE.U32.X R10, R19, R23, R16, P0 ;  /* 0x00000017130a7225 */ /* 0x000fd000000e0410 */
.L_x_9:
[----:B------:R-:W0:Y:S01]  /*0b60*/  LDC.64 R26, c[0x0][0x640] ;  /* 0x00019000ff1a7b82 */ /* 0x000e220000000a00 */
[--C-:B------:R-:W-:Y:S01]  /*0b70*/  SHF.R.U64 R28, R10, R18, R11.reuse ;  /* 0x000000120a1c7219 */ /* 0x100fe2000000120b */
[----:B------:R-:W-:Y:S01]  /*0b80*/  IMAD R29, R13, R20, R8 ;  /* 0x000000140d1d7224 */ /* 0x000fe200078e0208 */
[----:B------:R-:W-:Y:S01]  /*0b90*/  SHF.R.U32.HI R7, RZ, R18, R11 ;  /* 0x00000012ff077219 */ /* 0x000fe2000001160b */
[----:B------:R-:W-:Y:S01]  /*0ba0*/  IMAD.MOV.U32 R23, RZ, RZ, 0x1 ;  /* 0x00000001ff177424 */ /* 0x000fe200078e00ff */
[----:B------:R-:W-:-:S03]  /*0bb0*/  IADD3 R9, P0, RZ, -R28, RZ ;  /* 0x8000001cff097210 */ /* 0x000fc60007f1e0ff */
[----:B------:R-:W1:Y:S02]  /*0bc0*/  LDC R16, c[0x0][0x618] ;  /* 0x00018600ff107b82 */ /* 0x000e640000000800 */
[----:B------:R-:W-:Y:S02]  /*0bd0*/  IMAD.X R7, RZ, RZ, ~R7, P0 ;  /* 0x000000ffff077224 */ /* 0x000fe400000e0e07 */
[----:B------:R-:W-:-:S04]  /*0be0*/  IMAD.WIDE.U32 R10, R9, R24, R2 ;  /* 0x00000018090a7225 */ /* 0x000fc800078e0002 */
[----:B------:R-:W2:Y:S01]  /*0bf0*/  LDC R15, c[0x0][0x608] ;  /* 0x00018200ff0f7b82 */ /* 0x000ea20000000800 */
[----:B------:R-:W-:-:S04]  /*0c00*/  IMAD R14, R7, R24, RZ ;  /* 0x00000018070e7224 */ /* 0x000fc800078e02ff */
[----:B------:R-:W-:-:S03]  /*0c10*/  IMAD R7, R9, R25, R14 ;  /* 0x0000001909077224 */ /* 0x000fc600078e020e */
[----:B------:R-:W3:Y:S01]  /*0c20*/  LDC R22, c[0x0][0x658] ;  /* 0x00019600ff167b82 */ /* 0x000ee20000000800 */
[----:B------:R-:W-:Y:S01]  /*0c30*/  IMAD.IADD R7, R11, 0x1, R7 ;  /* 0x000000010b077824 */ /* 0x000fe200078e0207 */
[----:B0-----:R-:W-:-:S04]  /*0c40*/  ISETP.NE.U32.AND P0, PT, R26, RZ, PT ;  /* 0x000000ff1a00720c */ /* 0x001fc80003f05070 */
[----:B------:R-:W-:Y:S02]  /*0c50*/  ISETP.NE.AND.EX P0, PT, R27, RZ, PT, P0 ;  /* 0x000000ff1b00720c */ /* 0x000fe40003f05300 */
[----:B------:R-:W0:Y:S01]  /*0c60*/  LDC R18, c[0x0][0x600] ;  /* 0x00018000ff127b82 */ /* 0x000e220000000800 */
[-CC-:B-1----:R-:W-:Y:S02]  /*0c70*/  SHF.R.U64 R19, R10, R16.reuse, R7.reuse ;  /* 0x000000100a137219 */ /* 0x182fe40000001207 */
[----:B------:R-:W-:Y:S01]  /*0c80*/  SHF.R.U32.HI R10, RZ, R16, R7 ;  /* 0x00000010ff0a7219 */ /* 0x000fe20000011607 */
[----:B------:R-:W-:-:S04]  /*0c90*/  IMAD.MOV.U32 R7, RZ, RZ, -0x1 ;  /* 0xffffffffff077424 */ /* 0x000fc800078e00ff */
[----:B------:R-:W1:Y:S01]  /*0ca0*/  LDC R21, c[0x0][0x648] ;  /* 0x00019200ff157b82 */ /* 0x000e620000000800 */
[-CC-:B--2---:R-:W-:Y:S02]  /*0cb0*/  SHF.R.U64 R16, R19, R15.reuse, R10.reuse ;  /* 0x0000000f13107219 */ /* 0x184fe4000000120a */
[----:B------:R-:W-:-:S05]  /*0cc0*/  SHF.R.U32.HI R9, RZ, R15, R10 ;  /* 0x0000000fff097219 */ /* 0x000fca000001160a */
[----:B------:R-:W2:Y:S01]  /*0cd0*/  LDC R24, c[0x0][0x638] ;  /* 0x00018e00ff187b82 */ /* 0x000ea20000000800 */
[-CC-:B---3--:R-:W-:Y:S02]  /*0ce0*/  SHF.R.U64 R20, R16, R22.reuse, R9.reuse ;  /* 0x0000001610147219 */ /* 0x188fe40000001209 */
[-C--:B------:R-:W-:Y:S02]  /*0cf0*/  SHF.L.U32 R7, R7, R22.reuse, RZ ;  /* 0x0000001607077219 */ /* 0x080fe400000006ff */
[----:B------:R-:W-:Y:S01]  /*0d00*/  SHF.R.U32.HI R9, RZ, R22, R9 ;  /* 0x00000016ff097219 */ /* 0x000fe20000011609 */
[----:B------:R-:W-:Y:S01]  /*0d10*/  IMAD.MOV.U32 R8, RZ, RZ, R20 ;  /* 0x000000ffff087224 */ /* 0x000fe200078e0014 */
[----:B------:R-:W-:Y:S01]  /*0d20*/  LOP3.LUT R13, RZ, R7, RZ, 0x33, !PT ;  /* 0x00000007ff0d7212 */ /* 0x000fe200078e33ff */
[----:B------:R-:W3:Y:S01]  /*0d30*/  LDC R25, c[0x0][0x610] ;  /* 0x00018400ff197b82 */ /* 0x000ee20000000800 */
[----:B------:R-:W-:Y:S05]  /*0d40*/  @!P0 BRA `(.L_x_10) ;  /* 0x0000000000288947 */ /* 0x000fea0003800000 */
[----:B------:R-:W4:Y:S02]  /*0d50*/  LDC R7, c[0x0][0x64c] ;  /* 0x00019300ff077b82 */ /* 0x000f240000000800 */
[----:B----4-:R-:W-:-:S05]  /*0d60*/  IADD3 R7, P0, R20, R7, RZ ;  /* 0x0000000714077210 */ /* 0x010fca0007f1e0ff */
        /* <DEDUP_REMOVED lines=8> */
.L_x_10:
[----:B-1----:R-:W-:Y:S01]  /*0df0*/  SHF.R.U64 R9, R8, R21, R9 ;  /* 0x0000001508097219 */ /* 0x002fe20000001209 */
[----:B0-----:R-:W-:Y:S01]  /*0e00*/  VIADD R10, R18, 0xffffffff ;  /* 0xffffffff120a7836 */ /* 0x001fe20000000000 */
[----:B------:R-:W-:Y:S01]  /*0e10*/  SHF.L.U32 R7, R23, R22, RZ ;  /* 0x0000001617077219 */ /* 0x000fe200000006ff */
[----:B------:R-:W-:Y:S01]  /*0e20*/  IMAD.MOV.U32 R14, RZ, RZ, 0x1 ;  /* 0x00000001ff0e7424 */ /* 0x000fe200078e00ff */
[----:B------:R-:W-:Y:S01]  /*0e30*/  LOP3.LUT R8, R16, R13, RZ, 0xc0, !PT ;  /* 0x0000000d10087212 */ /* 0x000fe200078ec0ff */
[----:B------:R-:W-:Y:S01]  /*0e40*/  IMAD.MOV R11, RZ, RZ, -R9 ;  /* 0x000000ffff0b7224 */ /* 0x000fe200078e0a09 */
[----:B------:R-:W-:Y:S02]  /*0e50*/  SEL R12, R12, R29, !P3 ;  /* 0x0000001d0c0c7207 */ /* 0x000fe40005800000 */
[----:B------:R-:W-:Y:S01]  /*0e60*/  LOP3.LUT R10, R19, R10, RZ, 0xc0, !PT ;  /* 0x0000000a130a7212 */ /* 0x000fe200078ec0ff */
[----:B------:R-:W-:Y:S02]  /*0e70*/  IMAD R9, R7, R9, R8 ;  /* 0x0000000907097224 */ /* 0x000fe400078e0208 */
[----:B--2---:R-:W-:-:S02]  /*0e80*/  IMAD R7, R11, R24, R20 ;  /* 0x000000180b077224 */ /* 0x004fc400078e0214 */
[----:B---3--:R-:W-:Y:S02]  /*0e90*/  IMAD R12, R9, R25, R12 ;  /* 0x00000019090c7224 */ /* 0x008fe400078e020c */
[----:B------:R-:W-:-:S05]  /*0ea0*/  IMAD R7, R7, R18, R10 ;  /* 0x0000001207077224 */ /* 0x000fca00078e020a */
[----:B------:R-:W-:Y:S02]  /*0eb0*/  SEL R11, R7, R12, !P3 ;  /* 0x0000000c070b7207 */ /* 0x000fe40005800000 */
[----:B------:R-:W-:Y:S01]  /*0ec0*/  SEL R10, R12, R7, !P3 ;  /* 0x000000070c0a7207 */ /* 0x000fe20005800000 */
[----:B------:R-:W-:-:S07]  /*0ed0*/  IMAD.MOV.U32 R7, RZ, RZ, R28 ;  /* 0x000000ffff077224 */ /* 0x000fce00078e001c */
.L_x_8:
[----:B------:R-:W-:-:S08]  /*0ee0*/  NOP ;  /* 0x0000000000007918 */ /* 0x000fd00000000000 */
[----:B------:R-:W0:Y:S02]  /*0ef0*/  USETMAXREG.TRY_ALLOC.CTAPOOL UP0, 0xe8 ;  /* 0x000000e8000079c8 */ /* 0x000e240008000600 */
[----:B0-----:R-:W-:-:S13]  /*0f00*/  PLOP3.LUT P0, PT, PT, PT, UP0, 0x80, 0x0 ;  /* 0x000000000000781c */ /* 0x001fda0003f0f008 */
[----:B------:R-:W-:Y:S05]  /*0f10*/  @!P0 BRA `(.L_x_8) ;  /* 0xfffffffc00f08947 */ /* 0x000fea000383ffff */
[----:B------:R-:W-:Y:S01]  /*0f20*/  ULDC.64 UR4, c[0x0][0x598] ;  /* 0x0001660000047ab9 */ /* 0x000fe20000000a00 */
[----:B------:R-:W-:Y:S01]  /*0f30*/  ULDC.64 UR32, c[0x0][0x208] ;  /* 0x0000820000207ab9 */ /* 0x000fe20000000a00 */
[----:B------:R-:W-:-:S04]  /*0f40*/  ISETP.NE.U32.AND P0, PT, RZ, UR4, PT ;  /* 0x00000004ff007c0c */ /* 0x000fc8000bf05070 */
[----:B------:R-:W-:-:S13]  /*0f50*/  ISETP.NE.AND.EX P0, PT, RZ, UR5, PT, P0 ;  /* 0x00000005ff007c0c */ /* 0x000fda000bf05300 */
[----:B------:R-:W-:Y:S05]  /*0f60*/  @!P0 BRA `(.L_x_11) ;  /* 0x00000000001c8947 */ /* 0x000fea0003800000 */
[----:B------:R-:W0:Y:S02]  /*0f70*/  LDC.64 R8, c[0x0][0x598] ;  /* 0x00016600ff087b82 */ /* 0x000e240000000a00 */
[----:B0-----:R-:W2:Y:S02]  /*0f80*/  LDG.E.64 R8, desc[UR32][R8.64] ;  /* 0x0000002008087981 */ /* 0x001ea4000c1e1b00 */
[----:B--2---:R-:W-:-:S04]  /*0f90*/  ISETP.NE.U32.AND P0, PT, R8, RZ, PT ;  /* 0x000000ff0800720c */ /* 0x004fc80003f05070 */
[----:B------:R-:W-:-:S13]  /*0fa0*/  ISETP.NE.AND.EX P0, PT, R9, RZ, PT, P0 ;  /* 0x000000ff0900720c */ /* 0x000fda0003f05300 */
[----:B------:R-:W-:Y:S05]  /*0fb0*/  @!P0 BRA `(.L_x_11) ;  /* 0x0000000000088947 */ /* 0x000fea0003800000 */
[----:B------:R0:W5:Y:S01]  /*0fc0*/  LD.E R8, desc[UR32][R8.64] ;  /* 0x0000002008087980 */ /* 0x000162000c101900 */
[----:B------:R-:W-:Y:S05]  /*0fd0*/  BRA `(.L_x_12) ;  /* 0x0000000000207947 */ /* 0x000fea0003800000 */
.L_x_11:
[----:B------:R-:W-:Y:S02]  /*0fe0*/  ULDC.64 UR4, c[0x0][0x588] ;  /* 0x0001620000047ab9 */ /* 0x000fe40000000a00 */
[----:B------:R-:W-:-:S04]  /*0ff0*/  ISETP.NE.U32.AND P0, PT, RZ, UR4, PT ;  /* 0x00000004ff007c0c */ /* 0x000fc8000bf05070 */
[----:B------:R-:W-:-:S13]  /*1000*/  ISETP.NE.AND.EX P0, PT, RZ, UR5, PT, P0 ;  /* 0x00000005ff007c0c */ /* 0x000fda000bf05300 */
[----:B------:R-:W-:Y:S05]  /*1010*/  @!P0 BRA `(.L_x_13) ;  /* 0x00000000000c8947 */ /* 0x000fea0003800000 */
[----:B------:R-:W0:Y:S02]  /*1020*/  LDC.64 R8, c[0x0][0x588] ;  /* 0x00016200ff087b82 */ /* 0x000e240000000a00 */
[----:B0-----:R1:W5:Y:S01]  /*1030*/  LDG.E R8, desc[UR32][R8.64] ;  /* 0x0000002008087981 */ /* 0x001362000c1e1900 */
[----:B------:R-:W-:Y:S05]  /*1040*/  BRA `(.L_x_12) ;  /* 0x0000000000047947 */ /* 0x000fea0003800000 */
.L_x_13:
[----:B------:R-:W2:Y:S02]  /*1050*/  LDC R8, c[0x0][0x580] ;  /* 0x00016000ff087b82 */ /* 0x000ea40000000800 */
.L_x_12:
[----:B------:R-:W-:Y:S02]  /*1060*/  ULDC.64 UR4, c[0x0][0x5a0] ;  /* 0x0001680000047ab9 */ /* 0x000fe40000000a00 */
[----:B------:R-:W-:-:S04]  /*1070*/  ISETP.NE.U32.AND P0, PT, RZ, UR4, PT ;  /* 0x00000004ff007c0c */ /* 0x000fc8000bf05070 */
[----:B------:R-:W-:-:S13]  /*1080*/  ISETP.NE.AND.EX P0, PT, RZ, UR5, PT, P0 ;  /* 0x00000005ff007c0c */ /* 0x000fda000bf05300 */
[----:B------:R-:W-:Y:S05]  /*1090*/  @!P0 BRA `(.L_x_14) ;  /* 0x00000000001c8947 */ /* 0x000fea0003800000 */
[----:B------:R-:W3:Y:S02]  /*10a0*/  LDC.64 R12, c[0x0][0x5a0] ;  /* 0x00016800ff0c7b82 */ /* 0x000ee40000000a00 */
[----:B---3--:R-:W3:Y:S02]  /*10b0*/  LDG.E.64 R12, desc[UR32][R12.64] ;  /* 0x000000200c0c7981 */ /* 0x008ee4000c1e1b00 */
[----:B---3--:R-:W-:-:S04]  /*10c0*/  ISETP.NE.U32.AND P0, PT, R12, RZ, PT ;  /* 0x000000ff0c00720c */ /* 0x008fc80003f05070 */
[----:B------:R-:W-:-:S13]  /*10d0*/  ISETP.NE.AND.EX P0, PT, R13, RZ, PT, P0 ;  /* 0x000000ff0d00720c */ /* 0x000fda0003f05300 */
[----:B------:R-:W-:Y:S05]  /*10e0*/  @!P0 BRA `(.L_x_14) ;  /* 0x0000000000088947 */ /* 0x000fea0003800000 */
[----:B01----:R0:W5:Y:S01]  /*10f0*/  LD.E R9, desc[UR32][R12.64] ;  /* 0x000000200c097980 */ /* 0x003162000c101900 */
[----:B------:R-:W-:Y:S05]  /*1100*/  BRA `(.L_x_15) ;  /* 0x0000000000207947 */ /* 0x000fea0003800000 */
.L_x_14:
[----:B------:R-:W-:Y:S02]  /*1110*/  ULDC.64 UR4, c[0x0][0x590] ;  /* 0x0001640000047ab9 */ /* 0x000fe40000000a00 */
[----:B------:R-:W-:-:S04]  /*1120*/  ISETP.NE.U32.AND P0, PT, RZ, UR4, PT ;  /* 0x00000004ff007c0c */ /* 0x000fc8000bf05070 */
[----:B------:R-:W-:-:S13]  /*1130*/  ISETP.NE.AND.EX P0, PT, RZ, UR5, PT, P0 ;  /* 0x00000005ff007c0c */ /* 0x000fda000bf05300 */
[----:B------:R-:W-:Y:S05]  /*1140*/  @!P0 BRA `(.L_x_16) ;  /* 0x00000000000c8947 */ /* 0x000fea0003800000 */
[----:B------:R-:W0:Y:S02]  /*1150*/  LDC.64 R12, c[0x0][0x590] ;  /* 0x00016400ff0c7b82 */ /* 0x000e240000000a00 */
[----:B01----:R1:W5:Y:S01]  /*1160*/  LDG.E R9, desc[UR32][R12.64] ;  /* 0x000000200c097981 */ /* 0x003362000c1e1900 */
[----:B------:R-:W-:Y:S05]  /*1170*/  BRA `(.L_x_15) ;  /* 0x0000000000047947 */ /* 0x000fea0003800000 */
.L_x_16:
[----:B01----:R-:W3:Y:S02]  /*1180*/  LDC R9, c[0x0][0x584] ;  /* 0x00016100ff097b82 */ /* 0x003ee40000000800 */
.L_x_15:
[----:B------:R-:W-:-:S13]  /*1190*/  LOP3.LUT P0, RZ, R14, 0xff, RZ, 0xc0, !PT ;  /* 0x000000ff0eff7812 */ /* 0x000fda000780c0ff */
[----:B------:R-:W-:Y:S05]  /*11a0*/  @!P0 EXIT ;  /* 0x000000000000894d */ /* 0x000fea0003800000 */
[----:B------:R-:W-:Y:S01]  /*11b0*/  ULDC UR4, c[0x0][0x28c] ;  /* 0x0000a30000047ab9 */ /* 0x000fe20000000800 */
[----:B------:R-:W-:Y:S01]  /*11c0*/  LOP3.LUT R127, R4, 0x1, RZ, 0xfc, !PT ;  /* 0x00000001047f7812 */ /* 0x000fe200078efcff */
[----:B------:R-:W-:-:S04]  /*11d0*/  UIADD3 UR4, UR4, 0x7f, URZ ;  /* 0x0000007f04047890 */ /* 0x000fc8000fffe03f */
[----:B------:R-:W-:-:S04]  /*11e0*/  USHF.R.S32.HI UR5, URZ, 0x1f, UR4 ;  /* 0x0000001f3f057899 */ /* 0x000fc80008011404 */
[----:B------:R-:W-:-:S03]  /*11f0*/  ULEA.HI UR5, UR5, UR4, URZ, 0x7 ;  /* 0x0000000405057291 */ /* 0x000fc6000f8f383f */
[----:B------:R-:W-:Y:S01]  /*1200*/  UMOV UR4, URZ ;  /* 0x0000003f00047c82 */ /* 0x000fe20008000000 */
[----:B------:R-:W-:-:S03]  /*1210*/  USHF.R.S32.HI UR7, URZ, 0x7, UR5 ;  /* 0x000000073f077899 */ /* 0x000fc60008011405 */
[----:B------:R-:W-:-:S09]  /*1220*/  UMOV UR5, URZ ;  /* 0x0000003f00057c82 */ /* 0x000fd20008000000 */
.L_x_155:
[----:B01----:R-:W-:Y:S01]  /*1230*/  LOP3.LUT R12, R0, 0x80, RZ, 0xc0, !PT ;  /* 0x00000080000c7812 */ /* 0x003fe200078ec0ff */
[----:B------:R-:W0:Y:S01]  /*1240*/  S2UR UR13, SR_CgaCtaId ;  /* 0x00000000000d79c3 */ /* 0x000e220000008800 */
[----:B------:R-:W-:Y:S01]  /*1250*/  UMOV UR11, 0x400 ;  /* 0x00000400000b7882 */ /* 0x000fe20000000000 */
[----:B------:R-:W-:Y:S01]  /*1260*/  UMOV UR6, URZ ;  /* 0x0000003f00067c82 */ /* 0x000fe20008000000 */
[----:B------:R-:W-:Y:S01]  /*1270*/  SHF.R.U32.HI R12, RZ, 0x7, R12 ;  /* 0x00000007ff0c7819 */ /* 0x000fe2000001160c */
[----:B------:R-:W-:Y:S01]  /*1280*/  UMOV UR12, URZ ;  /* 0x0000003f000c7c82 */ /* 0x000fe20008000000 */
[----:B------:R-:W-:Y:S02]  /*1290*/  CS2R R14, SRZ ;  /* 0x00000000000e7805 */ /* 0x000fe4000001ff00 */
[----:B------:R-:W-:Y:S02]  /*12a0*/  CS2R R16, SRZ ;  /* 0x0000000000107805 */ /* 0x000fe4000001ff00 */
[----:B------:R-:W-:Y:S01]  /*12b0*/  CS2R R18, SRZ ;  /* 0x0000000000127805 */ /* 0x000fe2000001ff00 */
[----:B------:R-:W1:Y:S01]  /*12c0*/  LDC R13, c[0x0][0x28c] ;  /* 0x0000a300ff0d7b82 */ /* 0x000e620000000800 */
[----:B------:R-:W4:Y:S01]  /*12d0*/  SHFL.IDX PT, R12, R12, RZ, 0x1f ;  /* 0x00001fff0c0c7589 */ /* 0x000f2200000e0000 */
[----:B------:R-:W-:-:S02]  /*12e0*/  CS2R R20, SRZ ;  /* 0x0000000000147805 */ /* 0x000fc4000001ff00 */
[----:B------:R-:W-:Y:S02]  /*12f0*/  CS2R R22, SRZ ;  /* 0x0000000000167805 */ /* 0x000fe4000001ff00 */
[----:B------:R-:W-:Y:S02]  /*1300*/  CS2R R80, SRZ ;  /* 0x0000000000507805 */ /* 0x000fe4000001ff00 */
[----:B------:R-:W-:Y:S02]  /*1310*/  CS2R R82, SRZ ;  /* 0x0000000000527805 */ /* 0x000fe4000001ff00 */
[----:B------:R-:W-:Y:S02]  /*1320*/  CS2R R84, SRZ ;  /* 0x0000000000547805 */ /* 0x000fe4000001ff00 */
[----:B------:R-:W-:Y:S02]  /*1330*/  CS2R R86, SRZ ;  /* 0x0000000000567805 */ /* 0x000fe4000001ff00 */
        /* <DEDUP_REMOVED lines=16> */
[----:B-1----:R-:W-:Y:S02]  /*1440*/  ISETP.GE.AND P0, PT, R13, 0x1, PT ;  /* 0x000000010d00780c */ /* 0x002fe40003f06270 */
[----:B------:R-:W-:Y:S02]  /*1450*/  CS2R R120, SRZ ;  /* 0x0000000000787805 */ /* 0x000fe4000001ff00 */
[----:B----4-:R-:W-:-:S02]  /*1460*/  R2UR UR9, R12 ;  /* 0x000000000c0972ca */ /* 0x010fc400000e0000 */
[----:B------:R-:W-:Y:S02]  /*1470*/  CS2R R122, SRZ ;  /* 0x00000000007a7805 */ /* 0x000fe4000001ff00 */
[----:B------:R-:W-:Y:S01]  /*1480*/  CS2R R124, SRZ ;  /* 0x00000000007c7805 */ /* 0x000fe2000001ff00 */
[----:B------:R-:W-:Y:S01]  /*1490*/  IMAD.U32 R128, RZ, RZ, UR4 ;  /* 0x00000004ff807e24 */ /* 0x000fe2000f8e00ff */
        /* <DEDUP_REMOVED lines=8> */
[----:B------:R-:W-:Y:S01]  /*1520*/  CS2R R56, SRZ ;  /* 0x0000000000387805 */ /* 0x000fe2000001ff00 */
[----:B------:R-:W-:Y:S01]  /*1530*/  ULEA.HI UR8, UR9, UR9, URZ, 0x1 ;  /* 0x0000000909087291 */ /* 0x000fe2000f8f083f */
[----:B------:R-:W-:-:S02]  /*1540*/  CS2R R58, SRZ ;  /* 0x00000000003a7805 */ /* 0x000fc4000001ff00 */
[----:B------:R-:W-:Y:S02]  /*1550*/  CS2R R60, SRZ ;  /* 0x00000000003c7805 */ /* 0x000fe4000001ff00 */
[----:B------:R-:W-:Y:S01]  /*1560*/  CS2R R62, SRZ ;  /* 0x00000000003e7805 */ /* 0x000fe2000001ff00 */
[----:B------:R-:W-:Y:S01]  /*1570*/  ULOP3.LUT UR10, UR8, 0x7fffe, URZ, 0xc0, !UPT ;  /* 0x0007fffe080a7892 */ /* 0x000fe2000f8ec03f */
[----:B------:R-:W-:Y:S01]  /*1580*/  CS2R R48, SRZ ;  /* 0x0000000000307805 */ /* 0x000fe2000001ff00 */
[----:B0-----:R-:W-:Y:S01]  /*1590*/  ULEA UR8, UR13, UR11, 0x18 ;  /* 0x0000000b0d087291 */ /* 0x001fe2000f8ec03f */
[----:B------:R-:W-:Y:S01]  /*15a0*/  CS2R R50, SRZ ;  /* 0x0000000000327805 */ /* 0x000fe2000001ff00 */
[----:B------:R-:W-:Y:S01]  /*15b0*/  UIADD3 UR10, UR9, -UR10, URZ ;  /* 0x8000000a090a7290 */ /* 0x000fe2000fffe03f */
[----:B------:R-:W-:Y:S01]  /*15c0*/  CS2R R52, SRZ ;  /* 0x0000000000347805 */ /* 0x000fe2000001ff00 */
[----:B------:R-:W-:Y:S01]  /*15d0*/  UMOV UR13, URZ ;  /* 0x0000003f000d7c82 */ /* 0x000fe20008000000 */
[----:B------:R-:W-:Y:S01]  /*15e0*/  CS2R R54, SRZ ;  /* 0x0000000000367805 */ /* 0x000fe2000001ff00 */
[----:B------:R-:W-:Y:S01]  /*15f0*/  ULEA UR10, UR10, UR8, 0xd ;  /* 0x000000080a0a7291 */ /* 0x000fe2000f8e683f */
[----:B------:R-:W-:-:S02]  /*1600*/  CS2R R40, SRZ ;  /* 0x0000000000287805 */ /* 0x000fc4000001ff00 */
[----:B------:R-:W-:Y:S02]  /*1610*/  CS2R R42, SRZ ;  /* 0x00000000002a7805 */ /* 0x000fe4000001ff00 */
[----:B------:R-:W-:Y:S01]  /*1620*/  CS2R R44, SRZ ;  /* 0x00000000002c7805 */ /* 0x000fe2000001ff00 */
[----:B------:R-:W-:Y:S01]  /*1630*/  UIADD3 UR10, UR10, 0x180, URZ ;  /* 0x000001800a0a7890 */ /* 0x000fe2000fffe03f */
[----:B------:R-:W-:Y:S02]  /*1640*/  CS2R R46, SRZ ;  /* 0x00000000002e7805 */ /* 0x000fe4000001ff00 */
[----:B------:R-:W-:Y:S02]  /*1650*/  CS2R R32, SRZ ;  /* 0x0000000000207805 */ /* 0x000fe4000001ff00 */
[----:B------:R-:W-:Y:S01]  /*1660*/  CS2R R34, SRZ ;  /* 0x0000000000227805 */ /* 0x000fe2000001ff00 */
[----:B------:R-:W-:Y:S01]  /*1670*/  USHF.R.U32.HI UR9, URZ, 0x4, UR10 ;  /* 0x000000043f097899 */ /* 0x000fe2000801160a */
[----:B------:R-:W-:-:S02]  /*1680*/  CS2R R36, SRZ ;  /* 0x0000000000247805 */ /* 0x000fc4000001ff00 */
[----:B------:R-:W-:Y:S01]  /*1690*/  CS2R R38, SRZ ;  /* 0x0000000000267805 */ /* 0x000fe2000001ff00 */
[----:B------:R-:W-:Y:S01]  /*16a0*/  UMOV UR10, UR5 ;  /* 0x00000005000a7c82 */ /* 0x000fe20008000000 */
[----:B------:R-:W-:Y:S01]  /*16b0*/  ULOP3.LUT UR9, UR9, 0x3fff, URZ, 0xc0, !UPT ;  /* 0x00003fff09097892 */ /* 0x000fe2000f8ec03f */
[----:B------:R-:W-:Y:S02]  /*16c0*/  CS2R R24, SRZ ;  /* 0x0000000000187805 */ /* 0x000fe4000001ff00 */
[----:B---3--:R-:W-:Y:S02]  /*16d0*/  CS2R R26, SRZ ;  /* 0x00000000001a7805 */ /* 0x008fe4000001ff00 */
[----:B------:R-:W-:Y:S02]  /*16e0*/  CS2R R28, SRZ ;  /* 0x00000000001c7805 */ /* 0x000fe4000001ff00 */
[----:B------:R-:W-:Y:S01]  /*16f0*/  CS2R R30, SRZ ;  /* 0x00000000001e7805 */ /* 0x000fe2000001ff00 */
[----:B------:R-:W-:Y:S06]  /*1700*/  @!P0 BRA `(.L_x_17) ;  /* 0x0000000c00d48947 */ /* 0x000fec0003800000 */
[----:B------:R-:W-:-:S13]  /*1710*/  ISETP.NE.AND P1, PT, R127, 0x3, PT ;  /* 0x000000037f00780c */ /* 0x000fda0003f25270 */
[----:B------:R-:W-:Y:S05]  /*1720*/  @!P1 BRA `(.L_x_18) ;  /* 0x0000000000049947 */ /* 0x000fea0003800000 */
[----:B------:R-:W-:Y:S01]  /*1730*/  BPT.TRAP 0x1 ;  /* 0x000000040000795c */ /* 0x000fe20000300000 */
.L_x_18:
[----:B------:R-:W-:Y:S01]  /*1740*/  ULEA UR6, UR5, UR8, 0x3 ;  /* 0x0000000805067291 */ /* 0x000fe2000f8e183f */
[----:B------:R-:W-:-:S05]  /*1750*/  IMAD.U32 R12, RZ, RZ, UR4 ;  /* 0x00000004ff0c7e24 */ /* 0x000fca000f8e00ff */
[----:B------:R-:W-:-:S04]  /*1760*/  SHF.L.U32 R12, R12, 0x1f, RZ ;  /* 0x0000001f0c0c7819 */ /* 0x000fc800000006ff */
[----:B------:R0:W1:Y:S01]  /*1770*/  SYNCS.PHASECHK.TRANS64.TRYWAIT P0, [UR6], R12 ;  /* 0x0000000cff0075a7 */ /* 0x0000620008000146 */
[----:B------:R-:W-:Y:S05]  /*1780*/  @!P1 BRA `(.L_x_19) ;  /* 0x0000000000049947 */ /* 0x000fea0003800000 */
[----:B------:R-:W-:Y:S01]  /*1790*/  BPT.TRAP 0x1 ;  /* 0x000000040000795c */ /* 0x000fe20000300000 */
.L_x_19:
[----:B-1----:R-:W-:Y:S05]  /*17a0*/  @P0 BRA `(.L_x_20) ;  /* 0x0000000000080947 */ /* 0x002fea0003800000 */
[----:B------:R-:W1:Y:S02]  /*17b0*/  SYNCS.PHASECHK.TRANS64.TRYWAIT P0, [UR6], R12 ;  /* 0x0000000cff0075a7 */ /* 0x000e640008000146 */
[----:B-1----:R-:W-:Y:S05]  /*17c0*/  @!P0 BRA `(.L_x_21) ;  /* 0x0000008400648947 */ /* 0x002fea0003800000 */
.L_x_20:
[----:B------:R-:W-:Y:S01]  /*17d0*/  UIADD3 UR6, UR8, 0x1c180, URZ ;  /* 0x0001c18008067890 */ /* 0x000fe2000fffe03f */
[----:B------:R-:W-:Y:S01]  /*17e0*/  WARPGROUP.ARRIVE ;  /* 0x00000000000079c5 */ /* 0x000fe20000000000 */
[----:B------:R-:W-:Y:S01]  /*17f0*/  ULOP3.LUT UR12, UR9, 0x10000, URZ, 0xfc, !UPT ;  /* 0x00010000090c7892 */ /* 0x000fe2000f8efc3f */
[----:B------:R-:W-:Y:S01]  /*1800*/  CS2R R14, SRZ ;  /* 0x00000000000e7805 */ /* 0x000fe2000001ff00 */
[----:B------:R-:W-:Y:S01]  /*1810*/  USHF.R.U32.HI UR6, URZ, 0x4, UR6 ;  /* 0x000000043f067899 */ /* 0x000fe20008011606 */
[----:B------:R-:W-:Y:S01]  /*1820*/  CS2R R16, SRZ ;  /* 0x0000000000107805 */ /* 0x000fe2000001ff00 */
[----:B------:R-:W-:Y:S01]  /*1830*/  ULEA UR12, UR5, UR12, 0xa ;  /* 0x0000000c050c7291 */ /* 0x000fe2000f8e503f */
[----:B------:R-:W-:Y:S01]  /*1840*/  CS2R R18, SRZ ;  /* 0x0000000000127805 */ /* 0x000fe2000001ff00 */
[----:B------:R-:W-:Y:S01]  /*1850*/  ULOP3.LUT UR6, UR6, 0x3fff, URZ, 0xc0, !UPT ;  /* 0x00003fff06067892 */ /* 0x000fe2000f8ec03f */
[----:B------:R-:W-:Y:S01]  /*1860*/  CS2R R20, SRZ ;  /* 0x0000000000147805 */ /* 0x000fe2000001ff00 */
[----:B------:R-:W-:Y:S01]  /*1870*/  UMOV UR13, 0x40000040 ;  /* 0x40000040000d7882 */ /* 0x000fe20000000000 */
[----:B------:R-:W-:Y:S01]  /*1880*/  UMOV UR15, 0x40000040 ;  /* 0x40000040000f7882 */ /* 0x000fe20000000000 */
[----:B------:R-:W-:Y:S01]  /*1890*/  ULOP3.LUT UR6, UR6, 0x10000, URZ, 0xfc, !UPT ;  /* 0x0001000006067892 */ /* 0x000fe2000f8efc3f */
[----:B------:R-:W-:Y:S01]  /*18a0*/  CS2R R22, SRZ ;  /* 0x0000000000167805 */ /* 0x000fe2000001ff00 */
[----:B------:R-:W-:Y:S01]  /*18b0*/  UMOV UR16, UR12 ;  /* 0x0000000c00107c82 */ /* 0x000fe20008000000 */
[----:B------:R-:W-:Y:S01]  /*18c0*/  UMOV UR17, UR13 ;  /* 0x0000000d00117c82 */ /* 0x000fe20008000000 */
[----:B------:R-:W-:Y:S01]  /*18d0*/  UIMAD UR10, UR5, 0x380, UR6 ;  /* 0x00000380050a78a4 */ /* 0x000fe2000f8e0206 */
[----:B------:R-:W-:Y:S01]  /*18e0*/  CS2R R80, SRZ ;  /* 0x0000000000507805 */ /* 0x000fe2000001ff00 */
[----:B------:R-:W-:Y:S01]  /*18f0*/  UMOV UR19, 0x40000040 ;  /* 0x4000004000137882 */ /* 0x000fe20000000000 */
[----:B------:R-:W-:Y:S01]  /*1900*/  CS2R R82, SRZ ;  /* 0x0000000000527805 */ /* 0x000fe2000001ff00 */
[----:B------:R-:W-:Y:S01]  /*1910*/  UIADD3 UR18, UR10, 0x80, URZ ;  /* 0x000000800a127890 */ /* 0x000fe2000fffe03f */
[----:B------:R-:W-:Y:S01]  /*1920*/  CS2R R84, SRZ ;  /* 0x0000000000547805 */ /* 0x000fe2000001ff00 */
[----:B------:R-:W-:Y:S01]  /*1930*/  UIADD3 UR6, UR10, 0x100, URZ ;  /* 0x000001000a067890 */ /* 0x000fe2000fffe03f */
[----:B------:R-:W-:Y:S01]  /*1940*/  CS2R R86, SRZ ;  /* 0x0000000000567805 */ /* 0x000fe2000001ff00 */
[----:B------:R-:W-:Y:S01]  /*1950*/  UMOV UR14, UR10 ;  /* 0x0000000a000e7c82 */ /* 0x000fe20008000000 */
[----:B------:R-:W-:Y:S01]  /*1960*/  UIADD3 UR11, UR10, 0x180, URZ ;  /* 0x000001800a0b7890 */ /* 0x000fe2000fffe03f */
[----:B------:R-:W-:Y:S01]  /*1970*/  QGMMA.64x16x32.F32.E4M3.E4M3 R72, gdesc[UR12], RZ, !UPT ;  /* 0x002000000c4879f3 */ /* 0x000fe2000c7008ff */
[----:B------:R-:W-:Y:S01]  /*1980*/  UIADD3 UR14, UR10, 0x6, URZ ;  /* 0x000000060a0e7890 */ /* 0x000fe2000fffe03f */
[----:B------:R-:W-:Y:S01]  /*1990*/  CS2R R88, SRZ ;  /* 0x0000000000587805 */ /* 0x000fe2000001ff00 */
[----:B------:R-:W-:Y:S01]  /*19a0*/  UMOV UR15, 0x40000040 ;  /* 0x40000040000f7882 */ /* 0x000fe20000000000 */
[----:B------:R-:W-:Y:S01]  /*19b0*/  QGMMA.64x16x32.F32.E4M3.E4M3 R64, gdesc[UR16], RZ, !UPT ;  /* 0x00200000104079f3 */ /* 0x000fe2000c7008ff */
[----:B------:R-:W-:Y:S01]  /*19c0*/  UMOV UR18, UR6 ;  /* 0x0000000600127c82 */ /* 0x000fe20008000000 */
[----:B------:R-:W-:Y:S01]  /*19d0*/  UMOV UR16, UR12 ;  /* 0x0000000c00107c82 */ /* 0x000fe20008000000 */
[----:B------:R-:W-:Y:S01]  /*19e0*/  UMOV UR17, UR13 ;  /* 0x0000000d00117c82 */ /* 0x000fe20008000000 */
[----:B------:R-:W-:Y:S01]  /*19f0*/  UMOV UR19, 0x40000040 ;  /* 0x4000004000137882 */ /* 0x000fe20000000000 */
[----:B------:R-:W-:Y:S01]  /*1a00*/  UIADD3 UR6, UR10, 0x200, URZ ;  /* 0x000002000a067890 */ /* 0x000fe2000fffe03f */
        /* <DEDUP_REMOVED lines=25> */
[----:B------:R-:W-:Y:S01]  /*1ba0*/  UIADD3 UR16, UR12, 0x2, URZ ;  /* 0x000000020c107890 */ /* 0x000fe2000fffe03f */
[----:B------:R-:W-:Y:S01]  /*1bb0*/  CS2R R90, SRZ ;  /* 0x00000000005a7805 */ /* 0x000fe2000001ff00 */
[----:B------:R-:W-:Y:S01]  /*1bc0*/  UIADD3 UR18, UR10, 0x2, URZ ;  /* 0x000000020a127890 */ /* 0x000fe2000fffe03f */
[----:B------:R-:W-:Y:S01]  /*1bd0*/  CS2R R92, SRZ ;  /* 0x00000000005c7805 */ /* 0x000fe2000001ff00 */
[----:B------:R-:W-:Y:S01]  /*1be0*/  UMOV UR17, 0x40000040 ;  /* 0x4000004000117882 */ /* 0x000fe20000000000 */
[----:B------:R-:W-:Y:S01]  /*1bf0*/  UMOV UR19, 0x40000040 ;  /* 0x4000004000137882 */ /* 0x000fe20000000000 */
[----:B------:R-:W-:Y:S01]  /*1c00*/  UIADD3 UR13, UR10, 0x104, URZ ;  /* 0x000001040a0d7890 */ /* 0x000fe2000fffe03f */
        /* <DEDUP_REMOVED lines=9> */
[----:B------:R-:W-:Y:S01]  /*1ca0*/  CS2R R112, SRZ ;  /* 0x0000000000707805 */ /* 0x000fe2000001ff00 */
[----:B------:R-:W-:Y:S01]  /*1cb0*/  QGMMA.64x16x32.F32.E4M3.E4M3 R72, gdesc[UR16], R72 ;  /* 0x00200000104879f3 */ /* 0x000fe20008700848 */
[----:B------:R-:W-:Y:S01]  /*1cc0*/  UMOV UR18, UR6 ;  /* 0x0000000600127c82 */ /* 0x000fe20008000000 */
[----:B------:R-:W-:Y:S01]  /*1cd0*/  UMOV UR19, 0x40000040 ;  /* 0x4000004000137882 */ /* 0x000fe20000000000 */
[----:B------:R-:W-:Y:S01]  /*1ce0*/  UIADD3 UR6, UR10, 0x182, URZ ;  /* 0x000001820a067890 */ /* 0x000fe2000fffe03f */
[----:B------:R-:W-:Y:S01]  /*1cf0*/  QGMMA.64x16x32.F32.E4M3.E4M3 R64, gdesc[UR16], R64 ;  /* 0x00200000104079f3 */ /* 0x000fe20008700840 */
[----:B------:R-:W-:Y:S01]  /*1d00*/  UMOV UR18, UR11 ;  /* 0x0000000b00127c82 */ /* 0x000fe20008000000 */
[----:B------:R-:W-:Y:S01]  /*1d10*/  UMOV UR19, 0x40000040 ;  /* 0x4000004000137882 */ /* 0x000fe20000000000 */
[----:B------:R-:W-:Y:S01]  /*1d20*/  UIADD3 UR11, UR10, 0x202, URZ ;  /* 0x000002020a0b7890 */ /* 0x000fe2000fffe03f */
[----:B------:R-:W-:-:S02]  /*1d30*/  CS2R R114, SRZ ;  /* 0x0000000000727805 */ /* 0x000fc4000001ff00 */
[----:B------:R-:W-:Y:S01]  /*1d40*/  CS2R R116, SRZ ;  /* 0x0000000000747805 */ /* 0x000fe2000001ff00 */
[----:B------:R-:W-:Y:S01]  /*1d50*/  QGMMA.64x16x32.F32.E4M3.E4M3 R56, gdesc[UR16], R56 ;  /* 0x00200000103879f3 */ /* 0x000fe20008700838 */
[----:B------:R-:W-:Y:S01]  /*1d60*/  UMOV UR18, UR6 ;  /* 0x0000000600127c82 */ /* 0x000fe20008000000 */
[----:B------:R-:W-:Y:S01]  /*1d70*/  UMOV UR19, 0x40000040 ;  /* 0x4000004000137882 */ /* 0x000fe20000000000 */
[----:B------:R-:W-:Y:S01]  /*1d80*/  UIADD3 UR6, UR10, 0x282, URZ ;  /* 0x000002820a067890 */ /* 0x000fe2000fffe03f */
[----:B------:R-:W-:Y:S02]  /*1d90*/  CS2R R118, SRZ ;  /* 0x0000000000767805 */ /* 0x000fe4000001ff00 */
[----:B------:R-:W-:Y:S01]  /*1da0*/  CS2R R120, SRZ ;  /* 0x0000000000787805 */ /* 0x000fe2000001ff00 */
        /* <DEDUP_REMOVED lines=9> */
[----:B------:R-:W-:Y:S01]  /*1e40*/  UMOV UR6, 0x4 ;  /* 0x0000000400067882 */ /* 0x000fe20000000000 */
[----:B------:R-:W-:Y:S01]  /*1e50*/  QGMMA.64x16x32.F32.E4M3.E4M3 R32, gdesc[UR16], R32 ;  /* 0x00200000102079f3 */ /* 0x000fe20008700820 */
[----:B------:R-:W-:Y:S01]  /*1e60*/  UMOV UR18, UR11 ;  /* 0x0000000b00127c82 */ /* 0x000fe20008000000 */
[----:B------:R-:W-:Y:S01]  /*1e70*/  UMOV UR19, 0x40000040 ;  /* 0x4000004000137882 */ /* 0x000fe20000000000 */
[----:B------:R-:W-:Y:S01]  /*1e80*/  UIADD3 UR11, UR10, 0x84, URZ ;  /* 0x000000840a0b7890 */ /* 0x000fe2000fffe03f */
[----:B------:R-:W-:Y:S01]  /*1e90*/  QGMMA.64x16x32.F32.E4M3.E4M3 R24, gdesc[UR16], R24 ;  /* 0x00200000101879f3 */ /* 0x000fe20008700818 */
[----:B------:R-:W-:-:S02]  /*1ea0*/  UIADD3 UR16, UR12, 0x4, URZ ;  /* 0x000000040c107890 */ /* 0x000fc4000fffe03f */
[----:B------:R-:W-:Y:S01]  /*1eb0*/  UIADD3 UR18, UR10, 0x4, URZ ;  /* 0x000000040a127890 */ /* 0x000fe2000fffe03f */
[----:B------:R-:W-:Y:S01]  /*1ec0*/  UMOV UR17, 0x40000040 ;  /* 0x4000004000117882 */ /* 0x000fe20000000000 */
[----:B------:R-:W-:Y:S01]  /*1ed0*/  UMOV UR19, 0x40000040 ;  /* 0x4000004000137882 */ /* 0x000fe20000000000 */
[----:B------:R-:W-:-:S06]  /*1ee0*/  UIADD3 UR12, UR12, 0x6, URZ ;  /* 0x000000060c0c7890 */ /* 0x000fcc000fffe03f */
        /* <DEDUP_REMOVED lines=8> */
[----:B------:R-:W-:Y:S02]  /*1f70*/  QGMMA.64x16x32.F32.E4M3.E4M3 R56, gdesc[UR16], R56 ;  /* 0x00200000103879f3 */ /* 0x000fe40008700838 */
        /* <DEDUP_REMOVED lines=14> */
[----:B------:R-:W-:Y:S01]  /*2060*/  UMOV UR13, 0x40000040 ;  /* 0x40000040000d7882 */ /* 0x000fe20000000000 */
[----:B------:R-:W-:Y:S01]  /*2070*/  QGMMA.64x16x32.F32.E4M3.E4M3 R24, gdesc[UR16], R24 ;  /* 0x00200000101879f3 */ /* 0x000fe20008700818 */
[----:B------:R-:W-:-:S03]  /*2080*/  UIADD3 UR16, UR10, 0x106, URZ ;  /* 0x000001060a107890 */ /* 0x000fc6000fffe03f */
[----:B------:R-:W-:Y:S01]  /*2090*/  QGMMA.64x16x32.F32.E4M3.E4M3 R72, gdesc[UR12], R72 ;  /* 0x002000000c4879f3 */ /* 0x000fe20008700848 */
[----:B------:R-:W-:Y:S01]  /*20a0*/  UMOV UR14, UR11 ;  /* 0x0000000b000e7c82 */ /* 0x000fe20008000000 */
[----:B------:R-:W-:Y:S01]  /*20b0*/  UIADD3 UR11, UR10, 0x186, URZ ;  /* 0x000001860a0b7890 */ /* 0x000fe2000fffe03f */
[----:B------:R-:W-:Y:S02]  /*20c0*/  UMOV UR15, 0x40000040 ;  /* 0x40000040000f7882 */ /* 0x000fe40000000000 */
[----:B------:R-:W-:Y:S01]  /*20d0*/  QGMMA.64x16x32.F32.E4M3.E4M3 R64, gdesc[UR12], R64 ;  /* 0x002000000c4079f3 */ /* 0x000fe20008700840 */
[----:B------:R-:W-:Y:S01]  /*20e0*/  UMOV UR14, UR16 ;  /* 0x00000010000e7c82 */ /* 0x000fe20008000000 */
[----:B------:R-:W-:Y:S01]  /*20f0*/  UMOV UR15, 0x40000040 ;  /* 0x40000040000f7882 */ /* 0x000fe20000000000 */
[----:B------:R-:W-:Y:S01]  /*2100*/  UIADD3 UR16, UR10, 0x206, URZ ;  /* 0x000002060a107890 */ /* 0x000fe2000fffe03f */
[----:B------:R-:W-:Y:S01]  /*2110*/  QGMMA.64x16x32.F32.E4M3.E4M3 R56, gdesc[UR12], R56 ;  /* 0x002000000c3879f3 */ /* 0x000fe20008700838 */
[----:B------:R-:W-:Y:S01]  /*2120*/  UMOV UR14, UR11 ;  /* 0x0000000b000e7c82 */ /* 0x000fe20008000000 */
[----:B------:R-:W-:Y:S01]  /*2130*/  UIADD3 UR11, UR10, 0x286, URZ ;  /* 0x000002860a0b7890 */ /* 0x000fe2000fffe03f */
[----:B------:R-:W-:Y:S01]  /*2140*/  UMOV UR15, 0x40000040 ;  /* 0x40000040000f7882 */ /* 0x000fe20000000000 */
[----:B------:R-:W-:Y:S01]  /*2150*/  UIADD3 UR10, UR10, 0x306, URZ ;  /* 0x000003060a0a7890 */ /* 0x000fe2000fffe03f */
[----:B------:R-:W-:Y:S01]  /*2160*/  QGMMA.64x16x32.F32.E4M3.E4M3 R48, gdesc[UR12], R48 ;  /* 0x002000000c3079f3 */ /* 0x000fe20008700830 */
[----:B------:R-:W-:Y:S01]  /*2170*/  UMOV UR14, UR16 ;  /* 0x00000010000e7c82 */ /* 0x000fe20008000000 */
[----:B------:R-:W-:-:S02]  /*2180*/  UMOV UR15, 0x40000040 ;  /* 0x40000040000f7882 */ /* 0x000fc40000000000 */
[----:B------:R-:W-:Y:S01]  /*2190*/  QGMMA.64x16x32.F32.E4M3.E4M3 R40, gdesc[UR12], R40 ;  /* 0x002000000c2879f3 */ /* 0x000fe20008700828 */
[----:B------:R-:W-:Y:S01]  /*21a0*/  UMOV UR14, UR11 ;  /* 0x0000000b000e7c82 */ /* 0x000fe20008000000 */
[----:B------:R-:W-:Y:S01]  /*21b0*/  UMOV UR15, 0x40000040 ;  /* 0x40000040000f7882 */ /* 0x000fe20000000000 */
[----:B------:R-:W-:Y:S02]  /*21c0*/  ULDC UR11, c[0x0][0x50c] ;  /* 0x00014300000b7ab9 */ /* 0x000fe40000000800 */
[----:B------:R-:W-:Y:S01]  /*21d0*/  UISETP.NE.AND UP0, UPT, UR11, 0x4, UPT ;  /* 0x000000040b00788c */ /* 0x000fe2000bf05270 */
[----:B------:R-:W-:Y:S01]  /*21e0*/  QGMMA.64x16x32.F32.E4M3.E4M3 R32, gdesc[UR12], R32 ;  /* 0x002000000c2079f3 */ /* 0x000fe20008700820 */
[----:B------:R-:W-:Y:S01]  /*21f0*/  UMOV UR14, UR10 ;  /* 0x0000000a000e7c82 */ /* 0x000fe20008000000 */
[----:B------:R-:W-:Y:S02]  /*2200*/  UMOV UR15, 0x40000040 ;  /* 0x40000040000f7882 */ /* 0x000fe40000000000 */
[----:B------:R-:W-:Y:S01]  /*2210*/  QGMMA.64x16x32.F32.E4M3.E4M3 R24, gdesc[UR12], R24, gsb0 ;  /* 0x002000000c1879f3 */ /* 0x000fe20008000818 */
[----:B------:R-:W-:-:S06]  /*2220*/  USEL UR12, URZ, 0x1, UP0 ;  /* 0x000000013f0c7887 */ /* 0x000fcc0008000000 */
[----:B------:R-:W-:-:S13]  /*2230*/  ISETP.NE.AND P0, PT, RZ, UR12, PT ;  /* 0x0000000cff007c0c */ /* 0x000fda000bf05270 */
[----:B------:R-:W-:Y:S05]  /*2240*/  @!P0 BRA `(.L_x_22) ;  /* 0x0000000000e88947 */ /* 0x000fea0003800000 */
[----:B------:R-:W-:Y:S02]  /*2250*/  WARPGROUP.DEPBAR.LE gsb0, 0x0 ;  /* 0x00008000000079c5 */ /* 0x000fe40000010000 */
[----:B------:R-:W-:-:S01]  /*2260*/  FADD R125, RZ, R72 ;  /* 0x00000048ff7d7221 */ /* 0x000fc20000000000 */
[----:B------:R-:W-:Y:S01]  /*2270*/  FADD R124, RZ, R73 ;  /* 0x00000049ff7c7221 */ /* 0x000fe20000000000 */
        /* <DEDUP_REMOVED lines=54> */
[----:B------:R-:W-:-:S06]  /*25e0*/  UMOV UR6, URZ ;  /* 0x0000003f00067c82 */ /* 0x000fcc0008000000 */
.L_x_22:
[----:B------:R-:W-:Y:S01]  /*25f0*/  UIADD3 UR10, UR5, 0x1, URZ ;  /* 0x00000001050a7890 */ /* 0x000fe2000fffe03f */
[----:B------:R-:W-:-:S03]  /*2600*/  UMOV UR13, 0x1 ;  /* 0x00000001000d7882 */ /* 0x000fc60000000000 */
[----:B------:R-:W-:-:S04]  /*2610*/  UISETP.NE.AND UP0, UPT, UR10, 0x7, UPT ;  /* 0x000000070a00788c */ /* 0x000fc8000bf05270 */
[----:B------:R-:W-:Y:S02]  /*2620*/  USEL UR11, URZ, 0x1, UP0 ;  /* 0x000000013f0b7887 */ /* 0x000fe40008000000 */
[----:B------:R-:W-:Y:S02]  /*2630*/  USEL UR10, UR10, URZ, UP0 ;  /* 0x0000003f0a0a7287 */ /* 0x000fe40008000000 */
[----:B------:R-:W-:-:S06]  /*2640*/  ULOP3.LUT UR11, UR4, UR11, URZ, 0x3c, !UPT ;  /* 0x0000000b040b7292 */ /* 0x000fcc000f8e3c3f */
[----:B------:R-:W-:-:S07]  /*2650*/  IMAD.U32 R128, RZ, RZ, UR11 ;  /* 0x0000000bff807e24 */ /* 0x000fce000f8e00ff */
.L_x_17:
[----:B------:R-:W-:-:S04]  /*2660*/  UISETP.LT.AND UP0, UPT, UR7, 0x1, UPT ;  /* 0x000000010700788c */ /* 0x000fc8000bf01270 */
[----:B------:R-:W-:-:S04]  /*2670*/  USEL UR11, UR7, 0x1, UP0 ;  /* 0x00000001070b7887 */ /* 0x000fc80008000000 */
[----:B------:R-:W-:-:S04]  /*2680*/  UIADD3 UR11, UR7, -UR11, URZ ;  /* 0x8000000b070b7290 */ /* 0x000fc8000fffe03f */
[----:B------:R-:W-:-:S06]  /*2690*/  UISETP.GE.AND UP0, UPT, UR11, 0x1, UPT ;  /* 0x000000010b00788c */ /* 0x000fcc000bf06270 */
[----:B------:R-:W-:-:S13]  /*26a0*/  PLOP3.LUT P0, PT, PT, PT, UP0, 0x80, 0x0 ;  /* 0x000000000000781c */ /* 0x000fda0003f0f008 */
[----:B------:R-:W-:Y:S05]  /*26b0*/  @!P0 BRA `(.L_x_23) ;  /* 0x0000000c00cc8947 */ /* 0x000fea0003800000 */
[----:B-1----:R-:W-:Y:S02]  /*26c0*/  IMAD.U32 R13, RZ, RZ, UR5 ;  /* 0x00000005ff0d7e24 */ /* 0x002fe4000f8e00ff */
[----:B0-----:R-:W-:Y:S01]  /*26d0*/  IMAD.U32 R12, RZ, RZ, UR11 ;  /* 0x0000000bff0c7e24 */ /* 0x001fe2000f8e00ff */
[----:B------:R-:W-:-:S06]  /*26e0*/  ULDC UR11, c[0x0][0x50c] ;  /* 0x00014300000b7ab9 */ /* 0x000fcc0000000800 */
.L_x_31:
[----:B------:R-:W-:-:S13]  /*26f0*/  ISETP.NE.AND P1, PT, R127, 0x3, PT ;  /* 0x000000037f00780c */ /* 0x000fda0003f25270 */
[----:B------:R-:W-:Y:S05]  /*2700*/  @!P1 BRA `(.L_x_24) ;  /* 0x0000000000049947 */ /* 0x000fea0003800000 */
[----:B------:R-:W-:Y:S01]  /*2710*/  BPT.TRAP 0x1 ;  /* 0x000000040000795c */ /* 0x000fe20000300000 */
.L_x_24:
[----:B------:R-:W0:Y:S01]  /*2720*/  S2UR UR14, SR_CgaCtaId ;  /* 0x00000000000e79c3 */ /* 0x000e220000008800 */
[----:B------:R-:W-:Y:S01]  /*2730*/  UMOV UR8, 0x400 ;  /* 0x0000040000087882 */ /* 0x000fe20000000000 */
[----:B------:R-:W-:Y:S01]  /*2740*/  SHF.L.U32 R126, R128, 0x1f, RZ ;  /* 0x0000001f807e7819 */ /* 0x000fe200000006ff */
[----:B0-----:R-:W-:-:S04]  /*2750*/  ULEA UR8, UR14, UR8, 0x18 ;  /* 0x000000080e087291 */ /* 0x001fc8000f8ec03f */
[----:B------:R-:W-:-:S09]  /*2760*/  ULEA UR14, UR10, UR8, 0x3 ;  /* 0x000000080a0e7291 */ /* 0x000fd2000f8e183f */
[----:B------:R0:W1:Y:S01]  /*2770*/  SYNCS.PHASECHK.TRANS64.TRYWAIT P0, [UR14], R126 ;  /* 0x0000007eff0075a7 */ /* 0x000062000800014e */
[----:B------:R-:W-:Y:S05]  /*2780*/  @!P1 BRA `(.L_x_25) ;  /* 0x0000000000049947 */ /* 0x000fea0003800000 */
[----:B------:R-:W-:Y:S01]  /*2790*/  BPT.TRAP 0x1 ;  /* 0x000000040000795c */ /* 0x000fe20000300000 */
.L_x_25:
[----:B-1----:R-:W-:Y:S05]  /*27a0*/  @P0 BRA `(.L_x_26) ;  /* 0x0000000000080947 */ /* 0x002fea0003800000 */
[----:B------:R-:W1:Y:S02]  /*27b0*/  SYNCS.PHASECHK.TRANS64.TRYWAIT P0, [UR14], R126 ;  /* 0x0000007eff0075a7 */ /* 0x000e64000800014e */
[----:B-1----:R-:W-:Y:S05]  /*27c0*/  @!P0 BRA `(.L_x_27) ;  /* 0x00000074007c8947 */ /* 0x002fea0003800000 */
.L_x_26:
[----:B------:R-:W-:Y:S01]  /*27d0*/  UIADD3 UR15, UR8, 0x1c180, URZ ;  /* 0x0001c180080f7890 */ /* 0x000fe2000fffe03f */
[----:B------:R-:W-:Y:S01]  /*27e0*/  WARPGROUP.ARRIVE ;  /* 0x00000000000079c5 */ /* 0x000fe20000000000 */
[----:B------:R-:W-:Y:S02]  /*27f0*/  ULOP3.LUT UR14, UR9, 0x10000, URZ, 0xfc, !UPT ;  /* 0x00010000090e7892 */ /* 0x000fe4000f8efc3f */
[----:B------:R-:W-:Y:S02]  /*2800*/  USHF.R.U32.HI UR15, URZ, 0x4, UR15 ;  /* 0x000000043f0f7899 */ /* 0x000fe4000801160f */
[----:B------:R-:W-:Y:S02]  /*2810*/  UISETP.NE.AND UP0, UPT, UR12, URZ, UPT ;  /* 0x0000003f0c00728c */ /* 0x000fe4000bf05270 */
[----:B------:R-:W-:Y:S02]  /*2820*/  ULOP3.LUT UR15, UR15, 0x3fff, URZ, 0xc0, !UPT ;  /* 0x00003fff0f0f7892 */ /* 0x000fe4000f8ec03f */
[----:B------:R-:W-:-:S02]  /*2830*/  ULEA UR12, UR10, UR14, 0xa ;  /* 0x0000000e0a0c7291 */ /* 0x000fc4000f8e503f */
[----:B------:R-:W-:Y:S02]  /*2840*/  USEL UR13, UR13, URZ, !UP0 ;  /* 0x0000003f0d0d7287 */ /* 0x000fe4000c000000 */
[----:B------:R-:W-:Y:S02]  /*2850*/  ULOP3.LUT UR14, UR15, 0x10000, URZ, 0xfc, !UPT ;  /* 0x000100000f0e7892 */ /* 0x000fe4000f8efc3f */
[----:B------:R-:W-:Y:S02]  /*2860*/  UISETP.NE.U32.AND UP0, UPT, UR13, URZ, UPT ;  /* 0x0000003f0d00728c */ /* 0x000fe4000bf05070 */
[----:B------:R-:W-:Y:S01]  /*2870*/  UIMAD UR14, UR10, 0x380, UR14 ;  /* 0x000003800a0e78a4 */ /* 0x000fe2000f8e020e */
[----:B------:R-:W-:Y:S01]  /*2880*/  UMOV UR13, 0x40000040 ;  /* 0x40000040000d7882 */ /* 0x000fe20000000000 */
[----:B------:R-:W-:Y:S02]  /*2890*/  UMOV UR15, 0x40000040 ;  /* 0x40000040000f7882 */ /* 0x000fe40000000000 */
[----:B------:R-:W-:-:S02]  /*28a0*/  UIADD3 UR18, UR14, 0x80, URZ ;  /* 0x000000800e127890 */ /* 0x000fc4000fffe03f */
[----:B------:R-:W-:Y:S01]  /*28b0*/  UIADD3 UR22, UR14, 0x100, URZ ;  /* 0x000001000e167890 */ /* 0x000fe2000fffe03f */
[----:B------:R-:W-:Y:S02]  /*28c0*/  UMOV UR16, UR12 ;  /* 0x0000000c00107c82 */ /* 0x000fe40008000000 */
[----:B------:R-:W-:Y:S01]  /*28d0*/  QGMMA.64x16x32.F32.E4M3.E4M3 R72, gdesc[UR12], R72, UP0 ;  /* 0x002000000c4879f3 */ /* 0x000fe2000bf00848 */
[----:B------:R-:W-:Y:S01]  /*28e0*/  UMOV UR17, UR13 ;  /* 0x0000000d00117c82 */ /* 0x000fe20008000000 */
[----:B------:R-:W-:Y:S01]  /*28f0*/  UMOV UR19, 0x40000040 ;  /* 0x4000004000137882 */ /* 0x000fe20000000000 */
[----:B------:R-:W-:Y:S01]  /*2900*/  UMOV UR20, UR12 ;  /* 0x0000000c00147c82 */ /* 0x000fe20008000000 */
[----:B------:R-:W-:Y:S01]  /*2910*/  UMOV UR21, UR13 ;  /* 0x0000000d00157c82 */ /* 0x000fe20008000000 */
[----:B------:R-:W-:Y:S01]  /*2920*/  UMOV UR23, 0x40000040 ;  /* 0x4000004000177882 */ /* 0x000fe20000000000 */
[----:B------:R-:W-:Y:S01]  /*2930*/  UIADD3 UR26, UR14, 0x180, URZ ;  /* 0x000001800e1a7890 */ /* 0x000fe2000fffe03f */
[----:B------:R-:W-:Y:S01]  /*2940*/  QGMMA.64x16x32.F32.E4M3.E4M3 R64, gdesc[UR16], R64, UP0 ;  /* 0x00200000104079f3 */ /* 0x000fe2000bf00840 */
[----:B------:R-:W-:-:S02]  /*2950*/  UIADD3 UR30, UR14, 0x200, URZ ;  /* 0x000002000e1e7890 */ /* 0x000fc4000fffe03f */
[----:B------:R-:W-:Y:S01]  /*2960*/  UIADD3 UR18, UR14, 0x280, URZ ;  /* 0x000002800e127890 */ /* 0x000fe2000fffe03f */
[----:B------:R-:W-:Y:S01]  /*2970*/  QGMMA.64x16x32.F32.E4M3.E4M3 R56, gdesc[UR20], R56, UP0 ;  /* 0x00200000143879f3 */ /* 0x000fe2000bf00838 */
[----:B------:R-:W-:Y:S01]  /*2980*/  UIADD3 UR15, UR14, 0x300, URZ ;  /* 0x000003000e0f7890 */ /* 0x000fe2000fffe03f */
[----:B------:R-:W-:Y:S01]  /*2990*/  UMOV UR24, UR12 ;  /* 0x0000000c00187c82 */ /* 0x000fe20008000000 */
[----:B------:R-:W-:Y:S01]  /*29a0*/  UMOV UR25, UR13 ;  /* 0x0000000d00197c82 */ /* 0x000fe20008000000 */
[----:B------:R-:W-:Y:S01]  /*29b0*/  UMOV UR27, 0x40000040 ;  /* 0x40000040001b7882 */ /* 0x000fe20000000000 */
[----:B------:R-:W-:Y:S01]  /*29c0*/  UMOV UR28, UR12 ;  /* 0x0000000c001c7c82 */ /* 0x000fe20008000000 */
[----:B------:R-:W-:Y:S01]  /*29d0*/  UMOV UR29, UR13 ;  /* 0x0000000d001d7c82 */ /* 0x000fe20008000000 */
[----:B------:R-:W-:Y:S01]  /*29e0*/  UMOV UR31, 0x40000040 ;  /* 0x40000040001f7882 */ /* 0x000fe20000000000 */
[----:B------:R-:W-:Y:S01]  /*29f0*/  QGMMA.64x16x32.F32.E4M3.E4M3 R48, gdesc[UR24], R48, UP0 ;  /* 0x00200000183079f3 */ /* 0x000fe2000bf00830 */
[----:B------:R-:W-:Y:S01]  /*2a00*/  UMOV UR16, UR12 ;  /* 0x0000000c00107c82 */ /* 0x000fe20008000000 */
[----:B------:R-:W-:Y:S01]  /*2a10*/  UMOV UR17, UR13 ;  /* 0x0000000d00117c82 */ /* 0x000fe20008000000 */
[----:B------:R-:W-:Y:S01]  /*2a20*/  UMOV UR19, 0x40000040 ;  /* 0x4000004000137882 */ /* 0x000fe20000000000 */
[----:B------:R-:W-:Y:S01]  /*2a30*/  QGMMA.64x16x32.F32.E4M3.E4M3 R40, gdesc[UR28], R40, UP0 ;  /* 0x002000001c2879f3 */ /* 0x000fe2000bf00828 */
[----:B------:R-:W-:Y:S01]  /*2a40*/  UIADD3 UR22, UR14, 0x102, URZ ;  /* 0x000001020e167890 */ /* 0x000fe2000fffe03f */
[----:B------:R-:W-:-:S02]  /*2a50*/  UMOV UR23, 0x40000040 ;  /* 0x4000004000177882 */ /* 0x000fc40000000000 */
[----:B------:R-:W-:Y:S01]  /*2a60*/  QGMMA.64x16x32.F32.E4M3.E4M3 R32, gdesc[UR16], R32, UP0 ;  /* 0x00200000102079f3 */ /* 0x000fe2000bf00820 */
[----:B------:R-:W-:Y:S01]  /*2a70*/  UMOV UR16, UR12 ;  /* 0x0000000c00107c82 */ /* 0x000fe20008000000 */
[----:B------:R-:W-:Y:S01]  /*2a80*/  UMOV UR17, UR13 ;  /* 0x0000000d00117c82 */ /* 0x000fe20008000000 */
[----:B------:R-:W-:Y:S01]  /*2a90*/  UMOV UR18, UR15 ;  /* 0x0000000f00127c82 */ /* 0x000fe20008000000 */
[----:B------:R-:W-:Y:S01]  /*2aa0*/  UMOV UR19, 0x40000040 ;  /* 0x4000004000137882 */ /* 0x000fe20000000000 */
[----:B------:R-:W-:Y:S01]  /*2ab0*/  UIADD3 UR13, UR14, 0x82, URZ ;  /* 0x000000820e0d7890 */ /* 0x000fe2000fffe03f */
[----:B------:R-:W-:Y:S01]  /*2ac0*/  QGMMA.64x16x32.F32.E4M3.E4M3 R24, gdesc[UR16], R24, UP0 ;  /* 0x00200000101879f3 */ /* 0x000fe2000bf00818 */
[----:B------:R-:W-:Y:S02]  /*2ad0*/  UIADD3 UR16, UR12, 0x2, URZ ;  /* 0x000000020c107890 */ /* 0x000fe4000fffe03f */
[----:B------:R-:W-:Y:S01]  /*2ae0*/  UIADD3 UR18, UR14, 0x2, URZ ;  /* 0x000000020e127890 */ /* 0x000fe2000fffe03f */
[----:B------:R-:W-:Y:S01]  /*2af0*/  UMOV UR17, 0x40000040 ;  /* 0x4000004000117882 */ /* 0x000fe20000000000 */
[----:B------:R-:W-:Y:S01]  /*2b00*/  UMOV UR19, 0x40000040 ;  /* 0x4000004000137882 */ /* 0x000fe20000000000 */
[----:B------:R-:W-:-:S02]  /*2b10*/  UMOV UR21, UR17 ;  /* 0x0000001100157c82 */ /* 0x000fc40008000000 */
[----:B------:R-:W-:Y:S01]  /*2b20*/  UMOV UR20, UR16 ;  /* 0x0000001000147c82 */ /* 0x000fe20008000000 */
[----:B------:R-:W-:Y:S02]  /*2b30*/  UIADD3 UR26, UR14, 0x182, URZ ;  /* 0x000001820e1a7890 */ /* 0x000fe4000fffe03f */
[----:B------:R-:W-:Y:S01]  /*2b40*/  UIADD3 UR30, UR14, 0x202, URZ ;  /* 0x000002020e1e7890 */ /* 0x000fe2000fffe03f */
[----:B------:R-:W-:Y:S01]  /*2b50*/  UMOV UR24, UR16 ;  /* 0x0000001000187c82 */ /* 0x000fe20008000000 */
[----:B------:R-:W-:Y:S01]  /*2b60*/  UMOV UR25, UR17 ;  /* 0x0000001100197c82 */ /* 0x000fe20008000000 */
[----:B------:R-:W-:Y:S01]  /*2b70*/  UMOV UR27, 0x40000040 ;  /* 0x40000040001b7882 */ /* 0x000fe20000000000 */
[----:B------:R-:W-:Y:S01]  /*2b80*/  UMOV UR28, UR16 ;  /* 0x00000010001c7c82 */ /* 0x000fe20008000000 */
[----:B------:R-:W-:Y:S01]  /*2b90*/  UMOV UR29, UR17 ;  /* 0x00000011001d7c82 */ /* 0x000fe20008000000 */
[----:B------:R-:W-:Y:S01]  /*2ba0*/  QGMMA.64x16x32.F32.E4M3.E4M3 R72, gdesc[UR16], R72 ;  /* 0x00200000104879f3 */ /* 0x000fe20008700848 */
[----:B------:R-:W-:Y:S01]  /*2bb0*/  UMOV UR18, UR13 ;  /* 0x0000000d00127c82 */ /* 0x000fe20008000000 */
[----:B------:R-:W-:Y:S01]  /*2bc0*/  UMOV UR19, 0x40000040 ;  /* 0x4000004000137882 */ /* 0x000fe20000000000 */
[----:B------:R-:W-:Y:S01]  /*2bd0*/  UIADD3 UR13, UR14, 0x302, URZ ;  /* 0x000003020e0d7890 */ /* 0x000fe2000fffe03f */
[----:B------:R-:W-:Y:S01]  /*2be0*/  UMOV UR31, 0x40000040 ;  /* 0x40000040001f7882 */ /* 0x000fe20000000000 */
[----:B------:R-:W-:Y:S01]  /*2bf0*/  UIADD3 UR15, UR14, 0x86, URZ ;  /* 0x000000860e0f7890 */ /* 0x000fe2000fffe03f */
[----:B------:R-:W-:Y:S01]  /*2c00*/  QGMMA.64x16x32.F32.E4M3.E4M3 R64, gdesc[UR16], R64 ;  /* 0x00200000104079f3 */ /* 0x000fe20008700840 */
[----:B------:R-:W-:Y:S01]  /*2c10*/  UIADD3 UR18, UR14, 0x282, URZ ;  /* 0x000002820e127890 */ /* 0x000fe2000fffe03f */
[----:B------:R-:W-:-:S02]  /*2c20*/  UMOV UR19, 0x40000040 ;  /* 0x4000004000137882 */ /* 0x000fc40000000000 */
[----:B------:R-:W-:Y:S01]  /*2c30*/  QGMMA.64x16x32.F32.E4M3.E4M3 R56, gdesc[UR20], R56 ;  /* 0x00200000143879f3 */ /* 0x000fe20008700838 */
[----:B------:R-:W-:Y:S01]  /*2c40*/  UIADD3 UR22, UR14, 0x104, URZ ;  /* 0x000001040e167890 */ /* 0x000fe2000fffe03f */
[----:B------:R-:W-:Y:S01]  /*2c50*/  UMOV UR23, 0x40000040 ;  /* 0x4000004000177882 */ /* 0x000fe20000000000 */
[----:B------:R-:W-:-:S04]  /*2c60*/  UIADD3 UR6, UR6, 0x4, URZ ;  /* 0x0000000406067890 */ /* 0x000fc8000fffe03f */
[----:B------:R-:W-:Y:S01]  /*2c70*/  UISETP.NE.AND UP0, UPT, UR6, UR11, UPT ;  /* 0x0000000b0600728c */ /* 0x000fe2000bf05270 */
[----:B------:R-:W-:Y:S01]  /*2c80*/  QGMMA.64x16x32.F32.E4M3.E4M3 R48, gdesc[UR24], R48 ;  /* 0x00200000183079f3 */ /* 0x000fe20008700830 */
[----:B------:R-:W-:Y:S01]  /*2c90*/  UIADD3 UR26, UR14, 0x184, URZ ;  /* 0x000001840e1a7890 */ /* 0x000fe2000fffe03f */
[----:B------:R-:W-:Y:S02]  /*2ca0*/  UMOV UR27, 0x40000040 ;  /* 0x40000040001b7882 */ /* 0x000fe40000000000 */
[----:B------:R-:W-:Y:S01]  /*2cb0*/  QGMMA.64x16x32.F32.E4M3.E4M3 R40, gdesc[UR28], R40 ;  /* 0x002000001c2879f3 */ /* 0x000fe20008700828 */
[----:B------:R-:W-:Y:S01]  /*2cc0*/  UIADD3 UR30, UR14, 0x204, URZ ;  /* 0x000002040e1e7890 */ /* 0x000fe2000fffe03f */
[----:B------:R-:W-:Y:S02]  /*2cd0*/  UMOV UR31, 0x40000040 ;  /* 0x40000040001f7882 */ /* 0x000fe40000000000 */
        /* <DEDUP_REMOVED lines=9> */
[----:B------:R-:W-:Y:S02]  /*2d70*/  UMOV UR21, UR17 ;  /* 0x0000001100157c82 */ /* 0x000fe40008000000 */
[----:B------:R-:W-:Y:S01]  /*2d80*/  UMOV UR20, UR16 ;  /* 0x0000001000147c82 */ /* 0x000fe20008000000 */
[----:B------:R-:W-:Y:S01]  /*2d90*/  UMOV UR24, UR16 ;  /* 0x0000001000187c82 */ /* 0x000fe20008000000 */
[----:B------:R-:W-:Y:S01]  /*2da0*/  UMOV UR25, UR17 ;  /* 0x0000001100197c82 */ /* 0x000fe20008000000 */
[----:B------:R-:W-:Y:S01]  /*2db0*/  UMOV UR28, UR16 ;  /* 0x00000010001c7c82 */ /* 0x000fe20008000000 */
[----:B------:R-:W-:Y:S01]  /*2dc0*/  UMOV UR29, UR17 ;  /* 0x00000011001d7c82 */ /* 0x000fe20008000000 */
[----:B------:R-:W-:Y:S01]  /*2dd0*/  QGMMA.64x16x32.F32.E4M3.E4M3 R72, gdesc[UR16], R72 ;  /* 0x00200000104879f3 */ /* 0x000fe20008700848 */
[----:B------:R-:W-:Y:S01]  /*2de0*/  UMOV UR18, UR13 ;  /* 0x0000000d00127c82 */ /* 0x000fe20008000000 */
[----:B------:R-:W-:Y:S01]  /*2df0*/  UMOV UR19, 0x40000040 ;  /* 0x4000004000137882 */ /* 0x000fe20000000000 */
[----:B------:R-:W-:Y:S01]  /*2e00*/  UIADD3 UR13, UR14, 0x304, URZ ;  /* 0x000003040e0d7890 */ /* 0x000fe2000fffe03f */
[----:B------:R-:W-:Y:S01]  /*2e10*/  QGMMA.64x16x32.F32.E4M3.E4M3 R64, gdesc[UR16], R64 ;  /* 0x00200000104079f3 */ /* 0x000fe20008700840 */
[----:B------:R-:W-:Y:S01]  /*2e20*/  UIADD3 UR18, UR14, 0x284, URZ ;  /* 0x000002840e127890 */ /* 0x000fe2000fffe03f */
[----:B------:R-:W-:-:S02]  /*2e30*/  UMOV UR19, 0x40000040 ;  /* 0x4000004000137882 */ /* 0x000fc40000000000 */
[----:B------:R-:W-:Y:S01]  /*2e40*/  QGMMA.64x16x32.F32.E4M3.E4M3 R56, gdesc[UR20], R56 ;  /* 0x00200000143879f3 */ /* 0x000fe20008700838 */
[----:B------:R-:W-:Y:S01]  /*2e50*/  UIADD3 UR22, UR14, 0x106, URZ ;  /* 0x000001060e167890 */ /* 0x000fe2000fffe03f */
[----:B------:R-:W-:Y:S02]  /*2e60*/  UMOV UR23, 0x40000040 ;  /* 0x4000004000177882 */ /* 0x000fe40000000000 */
[----:B------:R-:W-:Y:S01]  /*2e70*/  QGMMA.64x16x32.F32.E4M3.E4M3 R48, gdesc[UR24], R48 ;  /* 0x00200000183079f3 */ /* 0x000fe20008700830 */
[----:B------:R-:W-:Y:S01]  /*2e80*/  UIADD3 UR26, UR14, 0x186, URZ ;  /* 0x000001860e1a7890 */ /* 0x000fe2000fffe03f */
[----:B------:R-:W-:Y:S02]  /*2e90*/  UMOV UR27, 0x40000040 ;  /* 0x40000040001b7882 */ /* 0x000fe40000000000 */
[----:B------:R-:W-:Y:S04]  /*2ea0*/  QGMMA.64x16x32.F32.E4M3.E4M3 R40, gdesc[UR28], R40 ;  /* 0x002000001c2879f3 */ /* 0x000fe80008700828 */
[----:B------:R-:W-:Y:S01]  /*2eb0*/  QGMMA.64x16x32.F32.E4M3.E4M3 R32, gdesc[UR16], R32 ;  /* 0x00200000102079f3 */ /* 0x000fe20008700820 */
[----:B------:R-:W-:Y:S01]  /*2ec0*/  UMOV UR18, UR13 ;  /* 0x0000000d00127c82 */ /* 0x000fe20008000000 */
[----:B------:R-:W-:-:S02]  /*2ed0*/  UMOV UR19, 0x40000040 ;  /* 0x4000004000137882 */ /* 0x000fc40000000000 */
[----:B------:R-:W-:Y:S01]  /*2ee0*/  QGMMA.64x16x32.F32.E4M3.E4M3 R24, gdesc[UR16], R24 ;  /* 0x00200000101879f3 */ /* 0x000fe20008700818 */
[----:B------:R-:W-:Y:S02]  /*2ef0*/  UIADD3 UR16, UR12, 0x6, URZ ;  /* 0x000000060c107890 */ /* 0x000fe4000fffe03f */
        /* <DEDUP_REMOVED lines=12> */
[----:B------:R-:W-:Y:S01]  /*2fc0*/  UMOV UR15, 0x40000040 ;  /* 0x40000040000f7882 */ /* 0x000fe20000000000 */
[----:B------:R-:W-:Y:S01]  /*2fd0*/  QGMMA.64x16x32.F32.E4M3.E4M3 R64, gdesc[UR16], R64 ;  /* 0x00200000104079f3 */ /* 0x000fe20008700840 */
[----:B------:R-:W-:Y:S01]  /*2fe0*/  UIADD3 UR18, UR14, 0x206, URZ ;  /* 0x000002060e127890 */ /* 0x000fe2000fffe03f */
[----:B------:R-:W-:-:S02]  /*2ff0*/  UMOV UR19, 0x40000040 ;  /* 0x4000004000137882 */ /* 0x000fc40000000000 */
[----:B------:R-:W-:Y:S01]  /*3000*/  QGMMA.64x16x32.F32.E4M3.E4M3 R56, gdesc[UR20], R56 ;  /* 0x00200000143879f3 */ /* 0x000fe20008700838 */
[----:B------:R-:W-:Y:S02]  /*3010*/  UIADD3 UR20, UR14, 0x286, URZ ;  /* 0x000002860e147890 */ /* 0x000fe4000fffe03f */
[----:B------:R-:W-:-:S03]  /*3020*/  UIADD3 UR21, UR14, 0x306, URZ ;  /* 0x000003060e157890 */ /* 0x000fc6000fffe03f */
[----:B------:R-:W-:Y:S02]  /*3030*/  UMOV UR14, UR18 ;  /* 0x00000012000e7c82 */ /* 0x000fe40008000000 */
[----:B------:R-:W-:Y:S01]  /*3040*/  UMOV UR18, UR20 ;  /* 0x0000001400127c82 */ /* 0x000fe20008000000 */
[----:B------:R-:W-:Y:S04]  /*3050*/  QGMMA.64x16x32.F32.E4M3.E4M3 R48, gdesc[UR24], R48 ;  /* 0x00200000183079f3 */ /* 0x000fe80008700830 */
[----:B------:R-:W-:Y:S01]  /*3060*/  QGMMA.64x16x32.F32.E4M3.E4M3 R40, gdesc[UR12], R40 ;  /* 0x002000000c2879f3 */ /* 0x000fe20008700828 */
[----:B------:R-:W-:-:S03]  /*3070*/  USEL UR12, URZ, 0x1, UP0 ;  /* 0x000000013f0c7887 */ /* 0x000fc60008000000 */
[----:B------:R-:W-:Y:S01]  /*3080*/  QGMMA.64x16x32.F32.E4M3.E4M3 R32, gdesc[UR16], R32 ;  /* 0x00200000102079f3 */ /* 0x000fe20008700820 */
[----:B------:R-:W-:Y:S01]  /*3090*/  UMOV UR18, UR21 ;  /* 0x0000001500127c82 */ /* 0x000fe20008000000 */
[----:B------:R-:W-:Y:S01]  /*30a0*/  UMOV UR19, 0x40000040 ;  /* 0x4000004000137882 */ /* 0x000fe20000000000 */
[----:B------:R-:W-:Y:S01]  /*30b0*/  ISETP.NE.AND P0, PT, RZ, UR12, PT ;  /* 0x0000000cff007c0c */ /* 0x000fe2000bf05270 */
[----:B------:R-:W-:Y:S03]  /*30c0*/  QGMMA.64x16x32.F32.E4M3.E4M3 R24, gdesc[UR16], R24, gsb0 ;  /* 0x00200000101879f3 */ /* 0x000fe60008000818 */
[----:B------:R-:W-:-:S09]  /*30d0*/  WARPGROUP.DEPBAR.LE gsb0, 0x1 ;  /* 0x00008000000079c5 */ /* 0x000fd20000010100 */
[----:B------:R-:W-:Y:S05]  /*30e0*/  @!P0 BRA `(.L_x_28) ;  /* 0x0000000000e88947 */ /* 0x000fea0003800000 */
[----:B------:R-:W-:Y:S02]  /*30f0*/  WARPGROUP.DEPBAR.LE gsb0, 0x0 ;  /* 0x00008000000079c5 */ /* 0x000fe40000010000 */
[----:B------:R-:W-:-:S01]  /*3100*/  FADD R125, R72, R125 ;  /* 0x0000007d487d7221 */ /* 0x000fc20000000000 */
[----:B------:R-:W-:Y:S01]  /*3110*/  FADD R124, R73, R124 ;  /* 0x0000007c497c7221 */ /* 0x000fe20000000000 */
        /* <DEDUP_REMOVED lines=54> */
[----:B------:R-:W-:-:S06]  /*3480*/  UMOV UR6, URZ ;  /* 0x0000003f00067c82 */ /* 0x000fcc0008000000 */
.L_x_28:
[----:B------:R-:W-:Y:S05]  /*3490*/  @!P1 BRA `(.L_x_29) ;  /* 0x0000000000049947 */ /* 0x000fea0003800000 */
[----:B------:R-:W-:Y:S01]  /*34a0*/  BPT.TRAP 0x1 ;  /* 0x000000040000795c */ /* 0x000fe20000300000 */
.L_x_29:
[----:B------:R-:W-:-:S13]  /*34b0*/  ISETP.NE.AND P0, PT, R6, RZ, PT ;  /* 0x000000ff0600720c */ /* 0x000fda0003f05270 */
[----:B01----:R-:W-:-:S05]  /*34c0*/  @P0 LEA R126, R13, UR8, 0x3 ;  /* 0x000000080d7e0c11 */ /* 0x003fca000f8e18ff */
[----:B------:R-:W-:-:S05]  /*34d0*/  @P0 VIADD R126, R126, 0x38 ;  /* 0x000000387e7e0836 */ /* 0x000fca0000000000 */
[----:B------:R-:W-:-:S04]  /*34e0*/  @P0 PRMT R126, R5, 0x654, R126 ;  /* 0x00000654057e0816 */ /* 0x000fc8000000007e */
[----:B------:R0:W-:Y:S01]  /*34f0*/  @P0 SYNCS.ARRIVE.TRANS64.RED.A1T0 RZ, [R126+URZ], RZ ;  /* 0x000000ff7eff09a7 */ /* 0x0001e2000810043f */
[----:B------:R-:W-:-:S13]  /*3500*/  ISETP.GT.U32.AND P0, PT, R4, 0x1, PT ;  /* 0x000000010400780c */ /* 0x000fda0003f04070 */
[----:B0-----:R-:W-:Y:S05]  /*3510*/  @P0 BRA `(.L_x_30) ;  /* 0x0000000000040947 */ /* 0x001fea0003800000 */
[----:B------:R-:W-:Y:S01]  /*3520*/  BPT.TRAP 0x1 ;  /* 0x000000040000795c */ /* 0x000fe20000300000 */
.L_x_30:
[----:B------:R-:W-:Y:S01]  /*3530*/  UIADD3 UR10, UR10, 0x1, URZ ;  /* 0x000000010a0a7890 */ /* 0x000fe2000fffe03f */
[C---:B------:R-:W-:Y:S01]  /*3540*/  ISETP.GT.AND P1, PT, R12.reuse, 0x1, PT ;  /* 0x000000010c00780c */ /* 0x040fe20003f24270 */
[----:B------:R-:W-:Y:S02]  /*3550*/  VIADD R13, R13, 0x1 ;  /* 0x000000010d0d7836 */ /* 0x000fe40000000000 */
[----:B------:R-:W-:Y:S01]  /*3560*/  UISETP.NE.AND UP0, UPT, UR10, 0x7, UPT ;  /* 0x000000070a00788c */ /* 0x000fe2000bf05270 */
[----:B------:R-:W-:Y:S02]  /*3570*/  VIADD R12, R12, 0xffffffff ;  /* 0xffffffff0c0c7836 */ /* 0x000fe40000000000 */
[C---:B------:R-:W-:Y:S01]  /*3580*/  ISETP.NE.AND P0, PT, R13.reuse, 0x7, PT ;  /* 0x000000070d00780c */ /* 0x040fe20003f05270 */
[----:B------:R-:W-:Y:S02]  /*3590*/  USEL UR13, URZ, 0x1, UP0 ;  /* 0x000000013f0d7887 */ /* 0x000fe40008000000 */
[----:B------:R-:W-:Y:S01]  /*35a0*/  USEL UR10, UR10, URZ, UP0 ;  /* 0x0000003f0a0a7287 */ /* 0x000fe20008000000 */
[----:B------:R-:W-:-:S03]  /*35b0*/  SEL R13, R13, RZ, P0 ;  /* 0x000000ff0d0d7207 */ /* 0x000fc60000000000 */
[----:B------:R-:W-:Y:S01]  /*35c0*/  LOP3.LUT R128, R128, UR13, RZ, 0x3c, !PT ;  /* 0x0000000d80807c12 */ /* 0x000fe2000f8e3cff */
[----:B------:R-:W-:Y:S01]  /*35d0*/  UMOV UR13, 0x1 ;  /* 0x00000001000d7882 */ /* 0x000fe20000000000 */
[----:B------:R-:W-:Y:S06]  /*35e0*/  @P1 BRA `(.L_x_31) ;  /* 0xfffffff000401947 */ /* 0x000fec000383ffff */
.L_x_23:
[----:B------:R-:W-:Y:S01]  /*35f0*/  UISETP.NE.AND UP0, UPT, UR6, URZ, UPT ;  /* 0x0000003f0600728c */ /* 0x000fe2000bf05270 */
[----:B01----:R-:W0:Y:S03]  /*3600*/  LDC R12, c[0x0][0x28c] ;  /* 0x0000a300ff0c7b82 */ /* 0x003e260000000800 */
[----:B------:R-:W-:-:S06]  /*3610*/  USEL UR6, URZ, 0x1, !UP0 ;  /* 0x000000013f067887 */ /* 0x000fcc000c000000 */
[----:B------:R-:W-:Y:S02]  /*3620*/  ISETP.NE.AND P0, PT, RZ, UR6, PT ;  /* 0x00000006ff007c0c */ /* 0x000fe4000bf05270 */
[----:B0-----:R-:W-:-:S11]  /*3630*/  ISETP.GE.AND P1, PT, R12, 0x1, PT ;  /* 0x000000010c00780c */ /* 0x001fd60003f26270 */
[----:B------:R-:W-:Y:S05]  /*3640*/  @!P0 BRA `(.L_x_32) ;  /* 0x0000000000e48947 */ /* 0x000fea0003800000 */
[----:B------:R-:W-:Y:S02]  /*3650*/  WARPGROUP.DEPBAR.LE gsb0, 0x0 ;  /* 0x00008000000079c5 */ /* 0x000fe40000010000 */
[----:B------:R-:W-:Y:S01]  /*3660*/  FADD R125, R72, R125 ;  /* 0x0000007d487d7221 */ /* 0x000fe20000000000 */
        /* <DEDUP_REMOVED lines=54> */
[----:B------:R-:W-:-:S07]  /*39d0*/  FADD R14, R14, R31 ;  /* 0x0000001f0e0e7221 */ /* 0x000fce0000000000 */
.L_x_32:
[----:B------:R-:W-:Y:S02]  /*39e0*/  WARPGROUP.DEPBAR.LE gsb0, 0x0 ;  /* 0x00008000000079c5 */ /* 0x000fe40000010000 */
[----:B------:R-:W-:Y:S05]  /*39f0*/  @!P1 BRA `(.L_x_33) ;  /* 0x00000000005c9947 */ /* 0x000fea0003800000 */
[----:B------:R-:W-:-:S13]  /*3a00*/  ISETP.NE.AND P0, PT, R127, 0x3, PT ;  /* 0x000000037f00780c */ /* 0x000fda0003f05270 */
[----:B------:R-:W-:Y:S05]  /*3a10*/  @!P0 BRA `(.L_x_34) ;  /* 0x0000000000048947 */ /* 0x000fea0003800000 */
[----:B------:R-:W-:Y:S01]  /*3a20*/  BPT.TRAP 0x1 ;  /* 0x000000040000795c */ /* 0x000fe20000300000 */
.L_x_34:
[----:B------:R-:W-:Y:S01]  /*3a30*/  ISETP.NE.AND P0, PT, R6, RZ, PT ;  /* 0x000000ff0600720c */ /* 0x000fe20003f05270 */
[----:B------:R-:W-:Y:S01]  /*3a40*/  BSSY B0, `(.L_x_35) ;  /* 0x0000010000007945 */ /* 0x000fe20003800000 */
[----:B------:R-:W-:-:S11]  /*3a50*/  ISETP.GT.U32.AND P1, PT, R4, 0x1, PT ;  /* 0x000000010400780c */ /* 0x000fd60003f24070 */
[----:B------:R-:W-:Y:S05]  /*3a60*/  @!P0 BRA `(.L_x_36) ;  /* 0x0000000000348947 */ /* 0x000fea0003800000 */
[----:B------:R-:W-:-:S04]  /*3a70*/  UISETP.LT.AND UP0, UPT, UR7, 0x1, UPT ;  /* 0x000000010700788c */ /* 0x000fc8000bf01270 */
[----:B------:R-:W-:-:S04]  /*3a80*/  USEL UR6, UR7, 0x1, UP0 ;  /* 0x0000000107067887 */ /* 0x000fc80008000000 */
[----:B------:R-:W-:-:S04]  /*3a90*/  UIADD3 UR6, UR5, UR7, -UR6 ;  /* 0x0000000705067290 */ /* 0x000fc8000fffe806 */
[----:B------:R-:W-:-:S04]  /*3aa0*/  UIMAD.WIDE.U32 UR10, UR6, 0x24924925, URZ ;  /* 0x24924925060a78a5 */ /* 0x000fc8000f8e003f */
[----:B------:R-:W-:-:S04]  /*3ab0*/  UIADD3 UR9, UR6, -UR11, URZ ;  /* 0x8000000b06097290 */ /* 0x000fc8000fffe03f */
[----:B------:R-:W-:-:S04]  /*3ac0*/  ULEA.HI UR9, UR9, UR11, URZ, 0x1f ;  /* 0x0000000b09097291 */ /* 0x000fc8000f8ff83f */
[----:B------:R-:W-:-:S04]  /*3ad0*/  USHF.R.U32.HI UR9, URZ, 0x2, UR9 ;  /* 0x000000023f097899 */ /* 0x000fc80008011609 */
[----:B------:R-:W-:-:S04]  /*3ae0*/  UIMAD UR9, UR9, -0x7, UR6 ;  /* 0xfffffff9090978a4 */ /* 0x000fc8000f8e0206 */
[----:B------:R-:W-:-:S04]  /*3af0*/  ULEA UR9, UR9, UR8, 0x3 ;  /* 0x0000000809097291 */ /* 0x000fc8000f8e183f */
[----:B------:R-:W-:-:S06]  /*3b00*/  UIADD3 UR9, UR9, 0x38, URZ ;  /* 0x0000003809097890 */ /* 0x000fcc000fffe03f */
[----:B------:R-:W-:-:S05]  /*3b10*/  IMAD.U32 R12, RZ, RZ, UR9 ;  /* 0x00000009ff0c7e24 */ /* 0x000fca000f8e00ff */
[----:B------:R-:W-:-:S04]  /*3b20*/  PRMT R12, R5, 0x654, R12 ;  /* 0x00000654050c7816 */ /* 0x000fc8000000000c */
[----:B------:R0:W-:Y:S03]  /*3b30*/  SYNCS.ARRIVE.TRANS64.RED.A1T0 RZ, [R12+URZ], RZ ;  /* 0x000000ff0cff79a7 */ /* 0x0001e6000810043f */
.L_x_36:
[----:B------:R-:W-:Y:S05]  /*3b40*/  BSYNC B0 ;  /* 0x0000000000007941 */ /* 0x000fea0003800000 */
.L_x_35:
[----:B------:R-:W-:Y:S05]  /*3b50*/  @P1 BRA `(.L_x_33) ;  /* 0x0000000000041947 */ /* 0x000fea0003800000 */
[----:B------:R-:W-:Y:S01]  /*3b60*/  BPT.TRAP 0x1 ;  /* 0x000000040000795c */ /* 0x000fe20000300000 */
.L_x_33:
[----:B------:R-:W1:Y:S01]  /*3b70*/  LDC R28, c[0x0][0x288] ;  /* 0x0000a200ff1c7b82 */ /* 0x000e620000000800 */
[--C-:B0-----:R-:W-:Y:S01]  /*3b80*/  SHF.R.U32.HI R12, RZ, 0x2, R0.reuse ;  /* 0x00000002ff0c7819 */ /* 0x101fe20000011600 */
[----:B------:R-:W-:Y:S01]  /*3b90*/  IMAD R27, R11, 0x70, RZ ;  /* 0x000000700b1b7824 */ /* 0x000fe200078e02ff */
[----:B------:R-:W-:Y:S01]  /*3ba0*/  LOP3.LUT R24, R0, 0x60, RZ, 0xc0, !PT ;  /* 0x0000006000187812 */ /* 0x000fe200078ec0ff */
[----:B------:R-:W-:Y:S01]  /*3bb0*/  UIADD3 UR6, UR7, UR5, URZ ;  /* 0x0000000507067290 */ /* 0x000fe2000fffe03f */
[----:B------:R-:W-:Y:S01]  /*3bc0*/  SHF.R.U32.HI R25, RZ, 0x7, R0 ;  /* 0x00000007ff197819 */ /* 0x000fe20000011600 */
[----:B------:R-:W-:Y:S01]  /*3bd0*/  ULDC UR12, c[0x0][0x284] ;  /* 0x0000a100000c7ab9 */ /* 0x000fe20000000800 */
[----:B------:R-:W-:Y:S01]  /*3be0*/  LOP3.LUT R13, R12, 0x7, RZ, 0xc0, !PT ;  /* 0x000000070c0d7812 */ /* 0x000fe200078ec0ff */
[----:B------:R-:W-:Y:S01]  /*3bf0*/  UISETP.GT.U32.AND UP0, UPT, UR6, 0x6, UPT ;  /* 0x000000060600788c */ /* 0x000fe2000bf04070 */
[----:B------:R-:W-:Y:S01]  /*3c00*/  SHF.R.U32.HI R26, RZ, 0x1, R24 ;  /* 0x00000001ff1a7819 */ /* 0x000fe20000011618 */
[----:B------:R-:W-:Y:S01]  /*3c10*/  UIMAD.WIDE.U32 UR8, UR6, 0x24924925, URZ ;  /* 0x24924925060878a5 */ /* 0x000fe2000f8e003f */
[----:B------:R-:W-:Y:S01]  /*3c20*/  LOP3.LUT R12, R25, 0x1, RZ, 0xc0, !PT ;  /* 0x00000001190c7812 */ /* 0x000fe200078ec0ff */
[----:B------:R-:W-:Y:S01]  /*3c30*/  UISETP.LT.U32.AND UP0, UPT, UR7, 0x7, UP0 ;  /* 0x000000070700788c */ /* 0x000fe20008701070 */
[----:B------:R-:W-:Y:S01]  /*3c40*/  IADD3 R25, RZ, -R26, -R13 ;  /* 0x8000001aff197210 */ /* 0x000fe20007ffe80d */
[----:B------:R-:W-:Y:S01]  /*3c50*/  UIADD3 UR5, UR6, -UR9, URZ ;  /* 0x8000000906057290 */ /* 0x000fe2000fffe03f */
[----:B------:R-:W-:Y:S01]  /*3c60*/  SHF.R.S32.HI R36, RZ, 0x1f, R7 ;  /* 0x0000001fff247819 */ /* 0x000fe20000011407 */
[C---:B------:R-:W-:Y:S01]  /*3c70*/  IMAD.SHL.U32 R24, R12.reuse, 0x40, RZ ;  /* 0x000000400c187824 */ /* 0x040fe200078e00ff */
[----:B------:R-:W-:Y:S01]  /*3c80*/  UISETP.GE.U32.AND UP1, UPT, UR7, 0x7, UPT ;  /* 0x000000070700788c */ /* 0x000fe2000bf26070 */
[----:B------:R-:W-:Y:S01]  /*3c90*/  IMAD R29, R12, -0x40, R25 ;  /* 0xffffffc00c1d7824 */ /* 0x000fe200078e0219 */
[----:B------:R-:W-:Y:S01]  /*3ca0*/  LOP3.LUT R12, R0, 0x3, RZ, 0xc0, !PT ;  /* 0x00000003000c7812 */ /* 0x000fe200078ec0ff */
[----:B------:R-:W-:Y:S01]  /*3cb0*/  USEL UR8, URZ, 0x1, !UP0 ;  /* 0x000000013f087887 */ /* 0x000fe2000c000000 */
[----:B------:R-:W-:Y:S01]  /*3cc0*/  LOP3.LUT R13, R24, 0x40, R13, 0xe2, !PT ;  /* 0x00000040180d7812 */ /* 0x000fe200078ee20d */
[----:B------:R-:W-:Y:S01]  /*3cd0*/  IMAD.SHL.U32 R24, R0, 0x2, RZ ;  /* 0x0000000200187824 */ /* 0x000fe200078e00ff */
[----:B------:R-:W-:Y:S01]  /*3ce0*/  ULEA.HI UR5, UR5, UR9, URZ, 0x1f ;  /* 0x0000000905057291 */ /* 0x000fe2000f8ff83f */
[----:B-1----:R-:W-:Y:S01]  /*3cf0*/  IMAD R30, R12, -0x2, R28 ;  /* 0xfffffffe0c1e7824 */ /* 0x002fe200078e021c */
[C---:B------:R-:W-:Y:S01]  /*3d00*/  ISETP.GE.AND P0, PT, R27.reuse, R28, PT ;  /* 0x0000001c1b00720c */ /* 0x040fe20003f06270 */
[----:B------:R-:W-:Y:S01]  /*3d10*/  IMAD.SHL.U32 R12, R10, 0x80, RZ ;  /* 0x000000800a0c7824 */ /* 0x000fe200078e00ff */
[----:B------:R-:W-:Y:S01]  /*3d20*/  LOP3.LUT R24, R27, 0x6, R24, 0xf8, !PT ;  /* 0x000000061b187812 */ /* 0x000fe200078ef818 */
[----:B------:R-:W-:Y:S01]  /*3d30*/  ULDC.64 UR10, c[0x0][0x5d0] ;  /* 0x00017400000a7ab9 */ /* 0x000fe20000000a00 */
[----:B------:R-:W-:Y:S01]  /*3d40*/  ULOP3.LUT UR4, UR4, UR8, URZ, 0x3c, !UPT ;  /* 0x0000000804047292 */ /* 0x000fe2000f8e3c3f */
[----:B------:R-:W-:Y:S01]  /*3d50*/  IMAD R28, R36, UR10, RZ ;  /* 0x0000000a241c7c24 */ /* 0x000fe2000f8e02ff */
[----:B------:R-:W-:Y:S01]  /*3d60*/  ISETP.GE.OR P0, PT, R12, UR12, P0 ;  /* 0x0000000c0c007c0c */ /* 0x000fe20008706670 */
[----:B------:R-:W-:Y:S01]  /*3d70*/  USHF.R.U32.HI UR5, URZ, 0x2, UR5 ;  /* 0x000000023f057899 */ /* 0x000fe20008011605 */
[----:B------:R-:W-:Y:S01]  /*3d80*/  SHF.R.S32.HI R25, RZ, 0x1f, R24 ;  /* 0x0000001fff197819 */ /* 0x000fe20000011418 */
[----:B------:R-:W-:Y:S01]  /*3d90*/  IMAD.WIDE R32, R10, 0x80, RZ ;  /* 0x000000800a207825 */ /* 0x000fe200078e02ff */
[----:B------:R-:W-:Y:S01]  /*3da0*/  IADD3 R29, -R12, UR12, R29 ;  /* 0x0000000c0c1d7c10 */ /* 0x000fe2000fffe11d */
[----:B------:R-:W-:-:S02]  /*3db0*/  @UP1 ULOP3.LUT UR4, UR4, 0x1, UR5, 0x78, !UPT ;  /* 0x0000000104041892 */ /* 0x000fc4000f8e7805 */
[C---:B------:R-:W-:Y:S01]  /*3dc0*/  IMAD R31, R7.reuse, UR11, R28 ;  /* 0x0000000b071f7c24 */ /* 0x040fe2000f8e021c */
[----:B------:R-:W-:Y:S01]  /*3dd0*/  UIMAD UR5, UR5, -0x7, UR6 ;  /* 0xfffffff9050578a4 */ /* 0x000fe2000f8e0206 */
[----:B------:R-:W-:Y:S01]  /*3de0*/  IMAD.WIDE.U32 R10, R7, UR10, R24 ;  /* 0x0000000a070a7c25 */ /* 0x000fe2000f8e0018 */
[----:B------:R-:W-:-:S03]  /*3df0*/  LOP3.LUT R37, R32, R13, R26, 0xfe, !PT ;  /* 0x0000000d20257212 */ /* 0x000fc600078efe1a */
[----:B------:R-:W-:Y:S02]  /*3e00*/  IMAD.IADD R11, R11, 0x1, R31 ;  /* 0x000000010b0b7824 */ /* 0x000fe400078e021f */
[----:B------:R-:W-:Y:S02]  /*3e10*/  IMAD.IADD R30, R30, 0x1, -R27 ;  /* 0x000000011e1e7824 */ /* 0x000fe400078e0a1b */
[----:B------:R-:W-:Y:S01]  /*3e20*/  IMAD.MOV.U32 R28, RZ, RZ, -0x1 ;  /* 0xffffffffff1c7424 */ /* 0x000fe200078e00ff */
[----:B------:R-:W-:Y:S06]  /*3e30*/  @P0 BRA `(.L_x_37) ;  /* 0x0000004000540947 */ /* 0x000fec0003800000 */
[----:B------:R-:W0:Y:S01]  /*3e40*/  LDC.64 R34, c[0x0][0x5c8] ;  /* 0x00017200ff227b82 */ /* 0x000e220000000a00 */
[----:B------:R-:W-:Y:S01]  /*3e50*/  ULDC.64 UR8, c[0x0][0x5c0] ;  /* 0x0001700000087ab9 */ /* 0x000fe20000000a00 */
[----:B------:R-:W-:Y:S01]  /*3e60*/  BSSY B0, `(.L_x_37) ;  /* 0x0000412000007945 */ /* 0x000fe20003800000 */
[-C--:B0-----:R-:W-:Y:S02]  /*3e70*/  IMAD R12, R33, R34.reuse, RZ ;  /* 0x00000022210c7224 */ /* 0x081fe400078e02ff */
[----:B------:R-:W-:-:S04]  /*3e80*/  IMAD.WIDE.U32 R10, R37, R34, R10 ;  /* 0x00000022250a7225 */ /* 0x000fc800078e000a */
[----:B------:R-:W-:Y:S01]  /*3e90*/  IMAD R27, R37, R35, R12 ;  /* 0x00000023251b7224 */ /* 0x000fe200078e020c */
[----:B------:R-:W-:Y:S02]  /*3ea0*/  LEA R13, P0, R34, R10, 0x3 ;  /* 0x0000000a220d7211 */ /* 0x000fe400078018ff */
[----:B------:R-:W-:Y:S01]  /*3eb0*/  IADD3 R12, P1, R10, UR8, RZ ;  /* 0x000000080a0c7c10 */ /* 0x000fe2000ff3e0ff */
[----:B------:R-:W-:Y:S01]  /*3ec0*/  IMAD.IADD R27, R11, 0x1, R27 ;  /* 0x000000010b1b7824 */ /* 0x000fe200078e021b */
[----:B------:R-:W-:-:S04]  /*3ed0*/  IADD3 R10, P2, R13, UR8, RZ ;  /* 0x000000080d0a7c10 */ /* 0x000fc8000ff5e0ff */
[----:B------:R-:W-:Y:S02]  /*3ee0*/  LEA.HI.X R11, R34, R27, R35, 0x3, P0 ;  /* 0x0000001b220b7211 */ /* 0x000fe400000f1c23 */
[----:B---3-5:R-:W-:Y:S02]  /*3ef0*/  FSETP.NEU.AND P0, PT, R9, RZ, PT ;  /* 0x000000ff0900720b */ /* 0x028fe40003f0d000 */
[----:B------:R-:W-:Y:S02]  /*3f00*/  IADD3.X R13, R27, UR9, RZ, P1, !PT ;  /* 0x000000091b0d7c10 */ /* 0x000fe40008ffe4ff */
[----:B------:R-:W-:-:S09]  /*3f10*/  IADD3.X R11, R11, UR9, RZ, P2, !PT ;  /* 0x000000090b0b7c10 */ /* 0x000fd200097fe4ff */
[----:B------:R-:W-:Y:S05]  /*3f20*/  @!P0 BRA `(.L_x_38) ;  /* 0x0000003000248947 */ /* 0x000fea0003800000 */
[----:B------:R-:W-:Y:S01]  /*3f30*/  ULDC.64 UR8, c[0x0][0x5b8] ;  /* 0x00016e0000087ab9 */ /* 0x000fe20000000a00 */
[----:B------:R-:W-:Y:S01]  /*3f40*/  ISETP.GE.AND P0, PT, R30, 0x1, PT ;  /* 0x000000011e00780c */ /* 0x000fe20003f06270 */
[----:B------:R-:W-:Y:S01]  /*3f50*/  IMAD R34, R36, UR8, RZ ;  /* 0x0000000824227c24 */ /* 0x000fe2000f8e02ff */
[----:B------:R-:W-:Y:S01]  /*3f60*/  ULDC.64 UR10, c[0x0][0x5a8] ;  /* 0x00016a00000a7ab9 */ /* 0x000fe20000000a00 */
[----:B------:R-:W-:Y:S01]  /*3f70*/  IMAD.WIDE.U32 R26, R7, UR8, R24 ;  /* 0x00000008071a7c25 */ /* 0x000fe2000f8e0018 */
[----:B------:R-:W-:Y:S01]  /*3f80*/  ISETP.LT.OR P4, PT, R29, 0x1, !P0 ;  /* 0x000000011d00780c */ /* 0x000fe20004781670 */
[----:B------:R-:W-:Y:S02]  /*3f90*/  BSSY B1, `(.L_x_39) ;  /* 0x000000c000017945 */ /* 0x000fe40003800000 */
[----:B------:R-:W-:Y:S01]  /*3fa0*/  IMAD R7, R7, UR9, R34 ;  /* 0x0000000907077c24 */ /* 0x000fe2000f8e0222 */
[----:B------:R-:W-:-:S03]  /*3fb0*/  ULDC.64 UR8, c[0x0][0x5b0] ;  /* 0x00016c0000087ab9 */ /* 0x000fc60000000a00 */
[----:B------:R-:W-:Y:S02]  /*3fc0*/  IMAD.IADD R27, R27, 0x1, R7 ;  /* 0x000000011b1b7824 */ /* 0x000fe400078e0207 */
[----:B------:R-:W-:Y:S02]  /*3fd0*/  IMAD R7, R33, UR8, RZ ;  /* 0x0000000821077c24 */ /* 0x000fe4000f8e02ff */
[----:B------:R-:W-:-:S04]  /*3fe0*/  IMAD.WIDE.U32 R24, R37, UR8, R26 ;  /* 0x0000000825187c25 */ /* 0x000fc8000f8e001a */
[----:B------:R-:W-:Y:S01]  /*3ff0*/  IMAD R7, R37, UR9, R7 ;  /* 0x0000000925077c24 */ /* 0x000fe2000f8e0207 */
[----:B------:R-:W-:-:S04]  /*4000*/  IADD3 R24, P1, R24, UR10, RZ ;  /* 0x0000000a18187c10 */ /* 0x000fc8000ff3e0ff */
[--C-:B------:R-:W-:Y:S02]  /*4010*/  IADD3.X R25, R25, UR11, R7.reuse, P1, !PT ;  /* 0x0000000b19197c10 */ /* 0x100fe40008ffe407 */
[----:B------:R-:W-:Y:S01]  /*4020*/  PRMT R7, RZ, 0x7610, R7 ;  /* 0x00007610ff077816 */ /* 0x000fe20000000007 */
[----:B------:R-:W-:Y:S06]  /*4030*/  @P4 BRA `(.L_x_40) ;  /* 0x0000000000044947 */ /* 0x000fec0003800000 */
[----:B------:R0:W5:Y:S02]  /*4040*/  LDG.E.U8 R7, desc[UR32][R24.64] ;  /* 0x0000002018077981 */ /* 0x000164000c1e1100 */
.L_x_40:
[----:B------:R-:W-:Y:S05]  /*4050*/  BSYNC B1 ;  /* 0x0000000000017941 */ /* 0x000fea0003800000 */
.L_x_39:
[----:B-----5:R-:W-:Y:S01]  /*4060*/  LOP3.LUT R7, R7, 0xff, RZ, 0xc0, !PT ;  /* 0x000000ff07077812 */ /* 0x020fe200078ec0ff */
[----:B------:R-:W-:Y:S01]  /*4070*/  BSSY B1, `(.L_x_41) ;  /* 0x000000c000017945 */ /* 0x000fe20003800000 */
[----:B------:R-:W-:Y:S02]  /*4080*/  ISETP.GE.AND P1, PT, R30, 0x2, PT ;  /* 0x000000021e00780c */ /* 0x000fe40003f26270 */
[----:B------:R-:W-:Y:S02]  /*4090*/  F2FP.F16.E4M3.UNPACK_B R7, R7 ;  /* 0x00000007ff07723e */ /* 0x000fe400020006ff */
[----:B------:R-:W-:-:S03]  /*40a0*/  ISETP.LT.OR P2, PT, R29, 0x1, !P1 ;  /* 0x000000011d00780c */ /* 0x000fc60004f41670 */
[----:B------:R-:W-:Y:S01]  /*40b0*/  HADD2.F32 R34, -RZ, R7.H0_H0 ;  /* 0x20000007ff227230 */ /* 0x000fe20000004100 */
[----:B------:R-:W-:-:S04]  /*40c0*/  PRMT R7, RZ, 0x7610, R7 ;  /* 0x00007610ff077816 */ /* 0x000fc80000000007 */
[----:B------:R-:W-:-:S04]  /*40d0*/  FMUL R34, R34, R9 ;  /* 0x0000000922227220 */ /* 0x000fc80000400000 */
[----:B--2---:R-:W-:-:S05]  /*40e0*/  FFMA R34, R125, R8, R34 ;  /* 0x000000087d227223 */ /* 0x004fca0000000022 */
[----:B------:R-:W-:-:S05]  /*40f0*/  F2FP.SATFINITE.E4M3.F32.PACK_AB_MERGE_C R31, RZ, R34, RZ ;  /* 0x00000022ff1f723e */ /* 0x000fca00048070ff */
[----:B------:R1:W-:Y:S01]  /*4100*/  @!P4 STG.E.U8 desc[UR32][R12.64], R31 ;  /* 0x0000001f0c00c986 */ /* 0x0003e2000c101120 */
[----:B------:R-:W-:Y:S05]  /*4110*/  @P2 BRA `(.L_x_42) ;  /* 0x0000000000042947 */ /* 0x000fea0003800000 */
[----:B------:R2:W5:Y:S02]  /*4120*/  LDG.E.U8 R7, desc[UR32][R24.64+0x1] ;  /* 0x0000012018077981 */ /* 0x000564000c1e1100 */
.L_x_42:
[----:B------:R-:W-:Y:S05]  /*4130*/  BSYNC B1 ;  /* 0x0000000000017941 */ /* 0x000fea0003800000 */
.L_x_41:
[----:B-----5:R-:W-:Y:S01]  /*4140*/  LOP3.LUT R7, R7, 0xff, RZ, 0xc0, !PT ;  /* 0x000000ff07077812 */ /* 0x020fe200078ec0ff */
[----:B------:R-:W-:Y:S01]  /*4150*/  BSSY B1, `(.L_x_43) ;  /* 0x0000012000017945 */ /* 0x000fe20003800000 */
[----:B-1----:R-:W-:Y:S02]  /*4160*/  IADD3 R31, P4, R37, 0x8, RZ ;  /* 0x00000008251f7810 */ /* 0x002fe40007f9e0ff */
[----:B------:R-:W-:Y:S02]  /*4170*/  F2FP.F16.E4M3.UNPACK_B R7, R7 ;  /* 0x00000007ff07723e */ /* 0x000fe400020006ff */
[----:B------:R-:W-:Y:S01]  /*4180*/  ISETP.LT.OR P0, PT, R29, 0x9, !P0 ;  /* 0x000000091d00780c */ /* 0x000fe20004701670 */
[----:B------:R-:W-:Y:S02]  /*4190*/  IMAD.X R33, RZ, RZ, R33, P4 ;  /* 0x000000ffff217224 */ /* 0x000fe400020e0621 */
[----:B------:R-:W-:Y:S02]  /*41a0*/  HADD2.F32 R32, -RZ, R7.H0_H0 ;  /* 0x20000007ff207230 */ /* 0x000fe40000004100 */
[----:B------:R-:W-:-:S04]  /*41b0*/  IMAD.WIDE.U32 R26, R31, UR8, R26 ;  /* 0x000000081f1a7c25 */ /* 0x000fc8000f8e001a */
[----:B------:R-:W-:Y:S01]  /*41c0*/  FMUL R7, R32, R9 ;  /* 0x0000000920077220 */ /* 0x000fe20000400000 */
[----:B------:R-:W-:Y:S01]  /*41d0*/  IMAD R32, R33, UR8, RZ ;  /* 0x0000000821207c24 */ /* 0x000fe2000f8e02ff */
[----:B------:R-:W-:Y:S02]  /*41e0*/  IADD3 R26, P4, R26, UR10, RZ ;  /* 0x0000000a1a1a7c10 */ /* 0x000fe4000ff9e0ff */
[----:B------:R-:W-:Y:S01]  /*41f0*/  FFMA R7, R124, R8, R7 ;  /* 0x000000087c077223 */ /* 0x000fe20000000007 */
[----:B------:R-:W-:-:S04]  /*4200*/  IMAD R31, R31, UR9, R32 ;  /* 0x000000091f1f7c24 */ /* 0x000fc8000f8e0220 */
[----:B------:R-:W-:Y:S02]  /*4210*/  F2FP.SATFINITE.E4M3.F32.PACK_AB_MERGE_C R33, RZ, R7, RZ ;  /* 0x00000007ff21723e */ /* 0x000fe400048070ff */
[----:B------:R-:W-:Y:S02]  /*4220*/  IADD3.X R27, R27, UR11, R31, P4, !PT ;  /* 0x0000000b1b1b7c10 */ /* 0x000fe4000a7fe41f */
[----:B------:R-:W-:Y:S01]  /*4230*/  PRMT R7, RZ, 0x7610, R7 ;  /* 0x00007610ff077816 */ /* 0x000fe20000000007 */
[----:B------:R1:W-:Y:S01]  /*4240*/  @!P2 STG.E.U8 desc[UR32][R12.64+0x1], R33 ;  /* 0x000001210c00a986 */ /* 0x0003e2000c101120 */
[----:B------:R-:W-:Y:S05]  /*4250*/  @P0 BRA `(.L_x_44) ;  /* 0x0000000000040947 */ /* 0x000fea0003800000 */
[----:B------:R3:W5:Y:S02]  /*4260*/  LDG.E.U8 R7, desc[UR32][R26.64] ;  /* 0x000000201a077981 */ /* 0x000764000c1e1100 */
.L_x_44:
[----:B------:R-:W-:Y:S05]  /*4270*/  BSYNC B1 ;  /* 0x0000000000017941 */ /* 0x000fea0003800000 */
.L_x_43:
[----:B-----5:R-:W-:Y:S01]  /*4280*/  LOP3.LUT R7, R7, 0xff, RZ, 0xc0, !PT ;  /* 0x000000ff07077812 */ /* 0x020fe200078ec0ff */
[----:B------:R-:W-:Y:S01]  /*4290*/  BSSY B1, `(.L_x_45) ;  /* 0x000000b000017945 */ /* 0x000fe20003800000 */
[----:B------:R-:W-:Y:S02]  /*42a0*/  ISETP.LT.OR P1, PT, R29, 0x9, !P1 ;  /* 0x000000091d00780c */ /* 0x000fe40004f21670 */
[----:B------:R-:W-:-:S05]  /*42b0*/  F2FP.F16.E4M3.UNPACK_B R7, R7 ;  /* 0x00000007ff07723e */ /* 0x000fca00020006ff */
[----:B------:R-:W-:Y:S01]  /*42c0*/  HADD2.F32 R32, -RZ, R7.H0_H0 ;  /* 0x20000007ff207230 */ /* 0x000fe20000004100 */
[----:B------:R-:W-:-:S04]  /*42d0*/  PRMT R7, RZ, 0x7610, R7 ;  /* 0x00007610ff077816 */ /* 0x000fc80000000007 */
[----:B------:R-:W-:-:S04]  /*42e0*/  FMUL R32, R32, R9 ;  /* 0x0000000920207220 */ /* 0x000fc80000400000 */
[----:B------:R-:W-:-:S05]  /*42f0*/  FFMA R32, R123, R8, R32 ;  /* 0x000000087b207223 */ /* 0x000fca0000000020 */
[----:B------:R-:W-:-:S05]  /*4300*/  F2FP.SATFINITE.E4M3.F32.PACK_AB_MERGE_C R31, RZ, R32, RZ ;  /* 0x00000020ff1f723e */ /* 0x000fca00048070ff */
[----:B------:R4:W-:Y:S01]  /*4310*/  @!P0 STG.E.U8 desc[UR32][R10.64], R31 ;  /* 0x0000001f0a008986 */ /* 0x0009e2000c101120 */
[----:B------:R-:W-:Y:S05]  /*4320*/  @P1 BRA `(.L_x_46) ;  /* 0x0000000000041947 */ /* 0x000fea0003800000 */
[----:B------:R0:W5:Y:S02]  /*4330*/  LDG.E.U8 R7, desc[UR32][R26.64+0x1] ;  /* 0x000001201a077981 */ /* 0x000164000c1e1100 */
.L_x_46:
[----:B------:R-:W-:Y:S05]  /*4340*/  BSYNC B1 ;  /* 0x0000000000017941 */ /* 0x000fea0003800000 */
.L_x_45:
[----:B-----5:R-:W-:Y:S01]  /*4350*/  LOP3.LUT R7, R7, 0xff, RZ, 0xc0, !PT ;  /* 0x000000ff07077812 */ /* 0x020fe200078ec0ff */
[----:B------:R-:W-:Y:S01]  /*4360*/  BSSY B1, `(.L_x_47) ;  /* 0x000000c000017945 */ /* 0x000fe20003800000 */
[----:B------:R-:W-:Y:S02]  /*4370*/  ISETP.GE.AND P0, PT, R30, 0x9, PT ;  /* 0x000000091e00780c */ /* 0x000fe40003f06270 */
[----:B------:R-:W-:Y:S02]  /*4380*/  F2FP.F16.E4M3.UNPACK_B R7, R7 ;  /* 0x00000007ff07723e */ /* 0x000fe400020006ff */
[----:B------:R-:W-:-:S03]  /*4390*/  ISETP.LT.OR P2, PT, R29, 0x1, !P0 ;  /* 0x000000011d00780c */ /* 0x000fc60004741670 */
[----:B------:R-:W-:-:S05]  /*43a0*/  HADD2.F32 R32, -RZ, R7.H0_H0 ;  /* 0x20000007ff207230 */ /* 0x000fca0000004100 */
[----:B------:R-:W-:-:S04]  /*43b0*/  FMUL R7, R32, R9 ;  /* 0x0000000920077220 */ /* 0x000fc80000400000 */
[----:B------:R-:W-:-:S05]  /*43c0*/  FFMA R7, R122, R8, R7 ;  /* 0x000000087a077223 */ /* 0x000fca0000000007 */
[----:B----4-:R-:W-:Y:S02]  /*43d0*/  F2FP.SATFINITE.E4M3.F32.PACK_AB_MERGE_C R31, RZ, R7, RZ ;  /* 0x00000007ff1f723e */ /* 0x010fe400048070ff */
[----:B------:R-:W-:-:S03]  /*43e0*/  PRMT R7, RZ, 0x7610, R7 ;  /* 0x00007610ff077816 */ /* 0x000fc60000000007 */
[----:B------:R4:W-:Y:S01]  /*43f0*/  @!P1 STG.E.U8 desc[UR32][R10.64+0x1], R31 ;  /* 0x0000011f0a009986 */ /* 0x0009e2000c101120 */
[----:B------:R-:W-:Y:S05]  /*4400*/  @P2 BRA `(.L_x_48) ;  /* 0x0000000000042947 */ /* 0x000fea0003800000 */
[----:B------:R0:W5:Y:S02]  /*4410*/  LDG.E.U8 R7, desc[UR32][R24.64+0x8] ;  /* 0x0000082018077981 */ /* 0x000164000c1e1100 */
.L_x_48:
[----:B------:R-:W-:Y:S05]  /*4420*/  BSYNC B1 ;  /* 0x0000000000017941 */ /* 0x000fea0003800000 */
.L_x_47:
        /* <DEDUP_REMOVED lines=8> */
[----:B------:R-:W-:-:S05]  /*44b0*/  FFMA R32, R121, R8, R32 ;  /* 0x0000000879207223 */ /* 0x000fca0000000020 */
[----:B----4-:R-:W-:-:S05]  /*44c0*/  F2FP.SATFINITE.E4M3.F32.PACK_AB_MERGE_C R31, RZ, R32, RZ ;  /* 0x00000020ff1f723e */ /* 0x010fca00048070ff */
[----:B------:R4:W-:Y:S01]  /*44d0*/  @!P2 STG.E.U8 desc[UR32][R12.64+0x8], R31 ;  /* 0x0000081f0c00a986 */ /* 0x0009e2000c101120 */
[----:B------:R-:W-:Y:S05]  /*44e0*/  @P4 BRA `(.L_x_50) ;  /* 0x0000000000044947 */ /* 0x000fea0003800000 */
[----:B------:R0:W5:Y:S02]  /*44f0*/  LDG.E.U8 R7, desc[UR32][R24.64+0x9] ;  /* 0x0000092018077981 */ /* 0x000164000c1e1100 */
.L_x_50:
[----:B------:R-:W-:Y:S05]  /*4500*/  BSYNC B1 ;  /* 0x0000000000017941 */ /* 0x000fea0003800000 */
.L_x_49:
[----:B-----5:R-:W-:Y:S01]  /*4510*/  LOP3.LUT R7, R7, 0xff, RZ, 0xc0, !PT ;  /* 0x000000ff07077812 */ /* 0x020fe200078ec0ff */
[----:B------:R-:W-:Y:S01]  /*4520*/  BSSY B1, `(.L_x_51) ;  /* 0x000000b000017945 */ /* 0x000fe20003800000 */
[----:B------:R-:W-:Y:S02]  /*4530*/  ISETP.LT.OR P0, PT, R29, 0x9, !P0 ;  /* 0x000000091d00780c */ /* 0x000fe40004701670 */
[----:B------:R-:W-:-:S05]  /*4540*/  F2FP.F16.E4M3.UNPACK_B R7, R7 ;  /* 0x00000007ff07723e */ /* 0x000fca00020006ff */
        /* <DEDUP_REMOVED lines=8> */
.L_x_52:
[----:B------:R-:W-:Y:S05]  /*45d0*/  BSYNC B1 ;  /* 0x0000000000017941 */ /* 0x000fea0003800000 */
.L_x_51:
        /* <DEDUP_REMOVED lines=12> */
.L_x_54:
[----:B------:R-:W-:Y:S05]  /*46a0*/  BSYNC B1 ;  /* 0x0000000000017941 */ /* 0x000fea0003800000 */
.L_x_53:
        /* <DEDUP_REMOVED lines=13> */
.L_x_56:
[----:B------:R-:W-:Y:S05]  /*4780*/  BSYNC B1 ;  /* 0x0000000000017941 */ /* 0x000fea0003800000 */
.L_x_55:
        /* <DEDUP_REMOVED lines=13> */
.L_x_58:
[----:B------:R-:W-:Y:S05]  /*4860*/  BSYNC B1 ;  /* 0x0000000000017941 */ /* 0x000fea0003800000 */
.L_x_57:
        /* <DEDUP_REMOVED lines=12> */
.L_x_60:
[----:B------:R-:W-:Y:S05]  /*4930*/  BSYNC B1 ;  /* 0x0000000000017941 */ /* 0x000fea0003800000 */
.L_x_59:
        /* <DEDUP_REMOVED lines=12> */
.L_x_62:
[----:B------:R-:W-:Y:S05]  /*4a00*/  BSYNC B1 ;  /* 0x0000000000017941 */ /* 0x000fea0003800000 */
.L_x_61:
        /* <DEDUP_REMOVED lines=13> */
.L_x_64:
[----:B------:R-:W-:Y:S05]  /*4ae0*/  BSYNC B1 ;  /* 0x0000000000017941 */ /* 0x000fea0003800000 */
.L_x_63:
        /* <DEDUP_REMOVED lines=13> */
.L_x_66:
[----:B------:R-:W-:Y:S05]  /*4bc0*/  BSYNC B1 ;  /* 0x0000000000017941 */ /* 0x000fea0003800000 */
.L_x_65:
        /* <DEDUP_REMOVED lines=12> */
.L_x_68:
[----:B------:R-:W-:Y:S05]  /*4c90*/  BSYNC B1 ;  /* 0x0000000000017941 */ /* 0x000fea0003800000 */
.L_x_67:
        /* <DEDUP_REMOVED lines=12> */
.L_x_70:
[----:B------:R-:W-:Y:S05]  /*4d60*/  BSYNC B1 ;  /* 0x0000000000017941 */ /* 0x000fea0003800000 */
.L_x_69:
        /* <DEDUP_REMOVED lines=13> */
.L_x_72:
[----:B------:R-:W-:Y:S05]  /*4e40*/  BSYNC B1 ;  /* 0x0000000000017941 */ /* 0x000fea0003800000 */
.L_x_71:
        /* <DEDUP_REMOVED lines=13> */
.L_x_74:
[----:B------:R-:W-:Y:S05]  /*4f20*/  BSYNC B1 ;  /* 0x0000000000017941 */ /* 0x000fea0003800000 */
.L_x_73:
        /* <DEDUP_REMOVED lines=12> */
.L_x_76:
[----:B------:R-:W-:Y:S05]  /*4ff0*/  BSYNC B1 ;  /* 0x0000000000017941 */ /* 0x000fea0003800000 */
.L_x_75:
        /* <DEDUP_REMOVED lines=12> */
.L_x_78:
[----:B------:R-:W-:Y:S05]  /*50c0*/  BSYNC B1 ;  /* 0x0000000000017941 */ /* 0x000fea0003800000 */
.L_x_77:
        /* <DEDUP_REMOVED lines=13> */
.L_x_80:
[----:B------:R-:W-:Y:S05]  /*51a0*/  BSYNC B1 ;  /* 0x0000000000017941 */ /* 0x000fea0003800000 */
.L_x_79:
        /* <DEDUP_REMOVED lines=13> */
.L_x_82:
[----:B------:R-:W-:Y:S05]  /*5280*/  BSYNC B1 ;  /* 0x0000000000017941 */ /* 0x000fea0003800000 */
.L_x_81:
        /* <DEDUP_REMOVED lines=12> */
.L_x_84:
[----:B------:R-:W-:Y:S05]  /*5350*/  BSYNC B1 ;  /* 0x0000000000017941 */ /* 0x000fea0003800000 */
.L_x_83:
        /* <DEDUP_REMOVED lines=12> */
.L_x_86:
[----:B------:R-:W-:Y:S05]  /*5420*/  BSYNC B1 ;  /* 0x0000000000017941 */ /* 0x000fea0003800000 */
.L_x_85:
        /* <DEDUP_REMOVED lines=13> */
.L_x_88:
[----:B------:R-:W-:Y:S05]  /*5500*/  BSYNC B1 ;  /* 0x0000000000017941 */ /* 0x000fea0003800000 */
.L_x_87:
        /* <DEDUP_REMOVED lines=13> */
.L_x_90:
[----:B------:R-:W-:Y:S05]  /*55e0*/  BSYNC B1 ;  /* 0x0000000000017941 */ /* 0x000fea0003800000 */
.L_x_89:
        /* <DEDUP_REMOVED lines=12> */
.L_x_92:
[----:B------:R-:W-:Y:S05]  /*56b0*/  BSYNC B1 ;  /* 0x0000000000017941 */ /* 0x000fea0003800000 */
.L_x_91:
        /* <DEDUP_REMOVED lines=12> */
.L_x_94:
[----:B------:R-:W-:Y:S05]  /*5780*/  BSYNC B1 ;  /* 0x0000000000017941 */ /* 0x000fea0003800000 */
.L_x_93:
        /* <DEDUP_REMOVED lines=13> */
.L_x_96:
[----:B------:R-:W-:Y:S05]  /*5860*/  BSYNC B1 ;  /* 0x0000000000017941 */ /* 0x000fea0003800000 */
.L_x_95:
        /* <DEDUP_REMOVED lines=13> */
.L_x_98:
[----:B------:R-:W-:Y:S05]  /*5940*/  BSYNC B1 ;  /* 0x0000000000017941 */ /* 0x000fea0003800000 */
.L_x_97:
        /* <DEDUP_REMOVED lines=12> */
.L_x_100:
[----:B------:R-:W-:Y:S05]  /*5a10*/  BSYNC B1 ;  /* 0x0000000000017941 */ /* 0x000fea0003800000 */
.L_x_99:
        /* <DEDUP_REMOVED lines=12> */
.L_x_102:
[----:B------:R-:W-:Y:S05]  /*5ae0*/  BSYNC B1 ;  /* 0x0000000000017941 */ /* 0x000fea0003800000 */
.L_x_101:
        /* <DEDUP_REMOVED lines=13> */
.L_x_104:
[----:B------:R-:W-:Y:S05]  /*5bc0*/  BSYNC B1 ;  /* 0x0000000000017941 */ /* 0x000fea0003800000 */
.L_x_103:
        /* <DEDUP_REMOVED lines=13> */
.L_x_106:
[----:B------:R-:W-:Y:S05]  /*5ca0*/  BSYNC B1 ;  /* 0x0000000000017941 */ /* 0x000fea0003800000 */
.L_x_105:
        /* <DEDUP_REMOVED lines=12> */
.L_x_108:
[----:B------:R-:W-:Y:S05]  /*5d70*/  BSYNC B1 ;  /* 0x0000000000017941 */ /* 0x000fea0003800000 */
.L_x_107:
        /* <DEDUP_REMOVED lines=12> */
.L_x_110:
[----:B------:R-:W-:Y:S05]  /*5e40*/  BSYNC B1 ;  /* 0x0000000000017941 */ /* 0x000fea0003800000 */
.L_x_109:
        /* <DEDUP_REMOVED lines=13> */
.L_x_112:
[----:B------:R-:W-:Y:S05]  /*5f20*/  BSYNC B1 ;  /* 0x0000000000017941 */ /* 0x000fea0003800000 */
.L_x_111:
        /* <DEDUP_REMOVED lines=13> */
.L_x_114:
[----:B------:R-:W-:Y:S05]  /*6000*/  BSYNC B1 ;  /* 0x0000000000017941 */ /* 0x000fea0003800000 */
.L_x_113:
        /* <DEDUP_REMOVED lines=12> */
.L_x_116:
[----:B------:R-:W-:Y:S05]  /*60d0*/  BSYNC B1 ;  /* 0x0000000000017941 */ /* 0x000fea0003800000 */
.L_x_115:
        /* <DEDUP_REMOVED lines=12> */
.L_x_118:
[----:B------:R-:W-:Y:S05]  /*61a0*/  BSYNC B1 ;  /* 0x0000000000017941 */ /* 0x000fea0003800000 */
.L_x_117:
        /* <DEDUP_REMOVED lines=13> */
.L_x_120:
[----:B------:R-:W-:Y:S05]  /*6280*/  BSYNC B1 ;  /* 0x0000000000017941 */ /* 0x000fea0003800000 */
.L_x_119:
        /* <DEDUP_REMOVED lines=13> */
.L_x_122:
[----:B------:R-:W-:Y:S05]  /*6360*/  BSYNC B1 ;  /* 0x0000000000017941 */ /* 0x000fea0003800000 */
.L_x_121:
        /* <DEDUP_REMOVED lines=12> */
.L_x_124:
[----:B------:R-:W-:Y:S05]  /*6430*/  BSYNC B1 ;  /* 0x0000000000017941 */ /* 0x000fea0003800000 */
.L_x_123:
        /* <DEDUP_REMOVED lines=12> */
.L_x_126:
[----:B------:R-:W-:Y:S05]  /*6500*/  BSYNC B1 ;  /* 0x0000000000017941 */ /* 0x000fea0003800000 */
.L_x_125:
        /* <DEDUP_REMOVED lines=13> */
.L_x_128:
[----:B------:R-:W-:Y:S05]  /*65e0*/  BSYNC B1 ;  /* 0x0000000000017941 */ /* 0x000fea0003800000 */
.L_x_127:
        /* <DEDUP_REMOVED lines=13> */
.L_x_130:
[----:B------:R-:W-:Y:S05]  /*66c0*/  BSYNC B1 ;  /* 0x0000000000017941 */ /* 0x000fea0003800000 */
.L_x_129:
        /* <DEDUP_REMOVED lines=12> */
.L_x_132:
[----:B------:R-:W-:Y:S05]  /*6790*/  BSYNC B1 ;  /* 0x0000000000017941 */ /* 0x000fea0003800000 */
.L_x_131:
        /* <DEDUP_REMOVED lines=12> */
.L_x_134:
[----:B------:R-:W-:Y:S05]  /*6860*/  BSYNC B1 ;  /* 0x0000000000017941 */ /* 0x000fea0003800000 */
.L_x_133:
        /* <DEDUP_REMOVED lines=8> */
[----:B0-----:R-:W-:Y:S02]  /*68f0*/  F2FP.SATFINITE.E4M3.F32.PACK_AB_MERGE_C R23, RZ, R7, RZ ;  /* 0x00000007ff17723e */ /* 0x001fe400048070ff */
[----:B------:R-:W-:-:S03]  /*6900*/  PRMT R7, RZ, 0x7610, R7 ;  /* 0x00007610ff077816 */ /* 0x000fc60000000007 */
[----:B------:R0:W-:Y:S01]  /*6910*/  @!P1 STG.E.U8 desc[UR32][R10.64+0x59], R23 ;  /* 0x000059170a009986 */ /* 0x0001e2000c101120 */
[----:B------:R-:W-:Y:S05]  /*6920*/  @P2 BRA `(.L_x_136) ;  /* 0x0000000000042947 */ /* 0x000fea0003800000 */
[----:B------:R0:W5:Y:S02]  /*6930*/  LDG.E.U8 R7, desc[UR32][R24.64+0x60] ;  /* 0x0000602018077981 */ /* 0x000164000c1e1100 */
.L_x_136:
[----:B------:R-:W-:Y:S05]  /*6940*/  BSYNC B1 ;  /* 0x0000000000017941 */ /* 0x000fea0003800000 */
.L_x_135:
        /* <DEDUP_REMOVED lines=13> */
.L_x_138:
[----:B------:R-:W-:Y:S05]  /*6a20*/  BSYNC B1 ;  /* 0x0000000000017941 */ /* 0x000fea0003800000 */
.L_x_137:
[----:B-----5:R-:W-:Y:S01]  /*6a30*/  LOP3.LUT R7, R7, 0xff, RZ, 0xc0, !PT ;  /* 0x000000ff07077812 */ /* 0x020fe200078ec0ff */
[----:B------:R-:W-:Y:S01]  /*6a40*/  BSSY B1, `(.L_x_139) ;  /* 0x000000b000017945 */ /* 0x000fe20003800000 */
[----:B------:R-:W-:Y:S02]  /*6a50*/  ISETP.LT.OR P0, PT, R29, 0x9, !P0 ;  /* 0x000000091d00780c */ /* 0x000fe40004701670 */
[----:B------:R-:W-:-:S05]  /*6a60*/  F2FP.F16.E4M3.UNPACK_B R7, R7 ;  /* 0x00000007ff07723e */ /* 0x000fca00020006ff */
        /* <DEDUP_REMOVED lines=8> */
.L_x_140:
[----:B------:R-:W-:Y:S05]  /*6af0*/  BSYNC B1 ;  /* 0x0000000000017941 */ /* 0x000fea0003800000 */
.L_x_139:
        /* <DEDUP_REMOVED lines=12> */
.L_x_142:
[----:B------:R-:W-:Y:S05]  /*6bc0*/  BSYNC B1 ;  /* 0x0000000000017941 */ /* 0x000fea0003800000 */
.L_x_141:
        /* <DEDUP_REMOVED lines=13> */
.L_x_144:
[----:B------:R-:W-:Y:S05]  /*6ca0*/  BSYNC B1 ;  /* 0x0000000000017941 */ /* 0x000fea0003800000 */
.L_x_143:
        /* <DEDUP_REMOVED lines=13> */
.L_x_146:
[----:B------:R-:W-:Y:S05]  /*6d80*/  BSYNC B1 ;  /* 0x0000000000017941 */ /* 0x000fea0003800000 */
.L_x_145:
        /* <DEDUP_REMOVED lines=12> */
.L_x_148:
[----:B------:R-:W-:Y:S05]  /*6e50*/  BSYNC B1 ;  /* 0x0000000000017941 */ /* 0x000fea0003800000 */
.L_x_147:
[----:B-----5:R-:W-:Y:S01]  /*6e60*/  LOP3.LUT R7, R7, 0xff, RZ, 0xc0, !PT ;  /* 0x000000ff07077812 */ /* 0x020fe200078ec0ff */
[----:B------:R-:W-:Y:S01]  /*6e70*/  BSSY B1, `(.L_x_149) ;  /* 0x000000b000017945 */ /* 0x000fe20003800000 */
[----:B------:R-:W-:Y:S02]  /*6e80*/  ISETP.LT.OR P1, PT, R29, 0x9, !P1 ;  /* 0x000000091d00780c */ /* 0x000fe40004f21670 */
[----:B------:R-:W-:-:S05]  /*6e90*/  F2FP.F16.E4M3.UNPACK_B R7, R7 ;  /* 0x00000007ff07723e */ /* 0x000fca00020006ff */
[----:B01--4-:R-:W-:Y:S01]  /*6ea0*/  HADD2.F32 R12, -RZ, R7.H0_H0 ;  /* 0x20000007ff0c7230 */ /* 0x013fe20000004100 */
[----:B------:R-:W-:-:S04]  /*6eb0*/  PRMT R7, RZ, 0x7610, R7 ;  /* 0x00007610ff077816 */ /* 0x000fc80000000007 */
[----:B------:R-:W-:-:S04]  /*6ec0*/  FMUL R12, R12, R9 ;  /* 0x000000090c0c7220 */ /* 0x000fc80000400000 */
[----:B------:R-:W-:-:S05]  /*6ed0*/  FFMA R12, R15, R8, R12 ;  /* 0x000000080f0c7223 */ /* 0x000fca000000000c */
[----:B------:R-:W-:-:S05]  /*6ee0*/  F2FP.SATFINITE.E4M3.F32.PACK_AB_MERGE_C R13, RZ, R12, RZ ;  /* 0x0000000cff0d723e */ /* 0x000fca00048070ff */
[----:B------:R0:W-:Y:S01]  /*6ef0*/  @!P0 STG.E.U8 desc[UR32][R10.64+0x68], R13 ;  /* 0x0000680d0a008986 */ /* 0x0001e2000c101120 */
[----:B------:R-:W-:Y:S05]  /*6f00*/  @P1 BRA `(.L_x_150) ;  /* 0x0000000000041947 */ /* 0x000fea0003800000 */
[----:B------:R1:W5:Y:S02]  /*6f10*/  LDG.E.U8 R7, desc[UR32][R26.64+0x69] ;  /* 0x000069201a077981 */ /* 0x000364000c1e1100 */
.L_x_150:
[----:B------:R-:W-:Y:S05]  /*6f20*/  BSYNC B1 ;  /* 0x0000000000017941 */ /* 0x000fea0003800000 */
.L_x_149:
[----:B------:R-:W-:Y:S05]  /*6f30*/  @P1 BRA `(.L_x_151) ;  /* 0x0000001000101947 */ /* 0x000fea0003800000 */
[----:B-----5:R-:W-:-:S04]  /*6f40*/  LOP3.LUT R7, R7, 0xff, RZ, 0xc0, !PT ;  /* 0x000000ff07077812 */ /* 0x020fc800078ec0ff */
[----:B------:R-:W-:-:S05]  /*6f50*/  F2FP.F16.E4M3.UNPACK_B R7, R7 ;  /* 0x00000007ff07723e */ /* 0x000fca00020006ff */
[----:B------:R-:W-:-:S05]  /*6f60*/  HADD2.F32 R12, -RZ, R7.H0_H0 ;  /* 0x20000007ff0c7230 */ /* 0x000fca0000004100 */
[----:B------:R-:W-:-:S04]  /*6f70*/  FMUL R7, R12, R9 ;  /* 0x000000090c077220 */ /* 0x000fc80000400000 */
[----:B------:R-:W-:-:S05]  /*6f80*/  FFMA R7, R14, R8, R7 ;  /* 0x000000080e077223 */ /* 0x000fca0000000007 */
[----:B------:R-:W-:-:S05]  /*6f90*/  F2FP.SATFINITE.E4M3.F32.PACK_AB_MERGE_C R7, RZ, R7, RZ ;  /* 0x00000007ff07723e */ /* 0x000fca00048070ff */
[----:B------:R4:W-:Y:S01]  /*6fa0*/  STG.E.U8 desc[UR32][R10.64+0x69], R7 ;  /* 0x000069070a007986 */ /* 0x0009e2000c101120 */
[----:B------:R-:W-:Y:S05]  /*6fb0*/  BRA `(.L_x_151) ;  /* 0x0000000c00f07947 */ /* 0x000fea0003800000 */
.L_x_38:
[----:B------:R-:W-:Y:S01]  /*6fc0*/  ISETP.GE.AND P0, PT, R30, 0x2, PT ;  /* 0x000000021e00780c */ /* 0x000fe20003f06270 */
[-C--:B--2---:R-:W-:Y:S01]  /*6fd0*/  FMUL R124, R124, R8.reuse ;  /* 0x000000087c7c7220 */ /* 0x084fe20000400000 */
[----:B------:R-:W-:Y:S01]  /*6fe0*/  ISETP.GE.AND P1, PT, R30, 0x1, PT ;  /* 0x000000011e00780c */ /* 0x000fe20003f26270 */
[-C--:B------:R-:W-:Y:S01]  /*6ff0*/  FMUL R125, R125, R8.reuse ;  /* 0x000000087d7d7220 */ /* 0x080fe20000400000 */
[C---:B------:R-:W-:Y:S01]  /*7000*/  ISETP.LT.OR P4, PT, R29.reuse, 0x1, !P0 ;  /* 0x000000011d00780c */ /* 0x040fe20004781670 */
[-C--:B------:R-:W-:Y:S01]  /*7010*/  FMUL R122, R122, R8.reuse ;  /* 0x000000087a7a7220 */ /* 0x080fe20000400000 */
[----:B------:R-:W-:Y:S01]  /*7020*/  ISETP.LT.OR P2, PT, R29, 0x1, !P1 ;  /* 0x000000011d00780c */ /* 0x000fe20004f41670 */
[----:B------:R-:W-:Y:S01]  /*7030*/  FMUL R123, R123, R8 ;  /* 0x000000087b7b7220 */ /* 0x000fe20000400000 */
[----:B------:R-:W-:Y:S01]  /*7040*/  F2FP.SATFINITE.E4M3.F32.PACK_AB_MERGE_C R7, RZ, R124, RZ ;  /* 0x0000007cff07723e */ /* 0x000fe200048070ff */
[-C--:B------:R-:W-:Y:S01]  /*7050*/  FMUL R121, R121, R8.reuse ;  /* 0x0000000879797220 */ /* 0x080fe20000400000 */
[----:B------:R-:W-:Y:S01]  /*7060*/  F2FP.SATFINITE.E4M3.F32.PACK_AB_MERGE_C R125, RZ, R125, RZ ;  /* 0x0000007dff7d723e */ /* 0x000fe200048070ff */
[-C--:B------:R-:W-:Y:S01]  /*7070*/  FMUL R120, R120, R8.reuse ;  /* 0x0000000878787220 */ /* 0x080fe20000400000 */
[----:B------:R-:W-:Y:S01]  /*7080*/  ISETP.LT.OR P0, PT, R29, 0x9, !P0 ;  /* 0x000000091d00780c */ /* 0x000fe20004701670 */
[-C--:B------:R-:W-:Y:S01]  /*7090*/  FMUL R119, R119, R8.reuse ;  /* 0x0000000877777220 */ /* 0x080fe20000400000 */
[----:B------:R-:W-:Y:S01]  /*70a0*/  ISETP.LT.OR P1, PT, R29, 0x9, !P1 ;  /* 0x000000091d00780c */ /* 0x000fe20004f21670 */
[-C--:B------:R-:W-:Y:S01]  /*70b0*/  FMUL R118, R118, R8.reuse ;  /* 0x0000000876767220 */ /* 0x080fe20000400000 */
[----:B------:R-:W-:Y:S01]  /*70c0*/  F2FP.SATFINITE.E4M3.F32.PACK_AB_MERGE_C R123, RZ, R123, RZ ;  /* 0x0000007bff7b723e */ /* 0x000fe200048070ff */
[----:B------:R0:W-:Y:S01]  /*70d0*/  @!P4 STG.E.U8 desc[UR32][R12.64+0x1], R7 ;  /* 0x000001070c00c986 */ /* 0x0001e2000c101120 */
[C---:B------:R-:W-:Y:S01]  /*70e0*/  ISETP.GE.AND P4, PT, R30.reuse, 0x9, PT ;  /* 0x000000091e00780c */ /* 0x040fe20003f86270 */
[-C--:B------:R-:W-:Y:S01]  /*70f0*/  FMUL R117, R117, R8.reuse ;  /* 0x0000000875757220 */ /* 0x080fe20000400000 */
[----:B------:R-:W-:Y:S01]  /*7100*/  F2FP.SATFINITE.E4M3.F32.PACK_AB_MERGE_C R121, RZ, R121, RZ ;  /* 0x00000079ff79723e */ /* 0x000fe200048070ff */
[----:B------:R-:W-:Y:S01]  /*7110*/  @!P2 STG.E.U8 desc[UR32][R12.64], R125 ;  /* 0x0000007d0c00a986 */ /* 0x000fe2000c101120 */
[----:B------:R-:W-:Y:S01]  /*7120*/  ISETP.GE.AND P2, PT, R30, 0xa, PT ;  /* 0x0000000a1e00780c */ /* 0x000fe20003f46270 */
[-C--:B------:R-:W-:Y:S01]  /*7130*/  FMUL R116, R116, R8.reuse ;  /* 0x0000000874747220 */ /* 0x080fe20000400000 */
[----:B------:R-:W-:Y:S01]  /*7140*/  ISETP.LT.OR P5, PT, R29, 0x1, !P4 ;  /* 0x000000011d00780c */ /* 0x000fe200067a1670 */
[-C--:B------:R-:W-:Y:S01]  /*7150*/  FMUL R115, R115, R8.reuse ;  /* 0x0000000873737220 */ /* 0x080fe20000400000 */
[C---:B------:R-:W-:Y:S01]  /*7160*/  ISETP.LT.OR P6, PT, R29.reuse, 0x1, !P2 ;  /* 0x000000011d00780c */ /* 0x040fe200057c1670 */
[----:B------:R-:W-:Y:S01]  /*7170*/  @!P1 STG.E.U8 desc[UR32][R10.64], R123 ;  /* 0x0000007b0a009986 */ /* 0x000fe2000c101120 */
[----:B------:R-:W-:Y:S01]  /*7180*/  ISETP.LT.OR P4, PT, R29, 0x9, !P4 ;  /* 0x000000091d00780c */ /* 0x000fe20006781670 */
[----:B------:R-:W-:Y:S01]  /*7190*/  FMUL R114, R114, R8 ;  /* 0x0000000872727220 */ /* 0x000fe20000400000 */
[----:B0-----:R-:W-:Y:S01]  /*71a0*/  F2FP.SATFINITE.E4M3.F32.PACK_AB_MERGE_C R7, RZ, R122, RZ ;  /* 0x0000007aff07723e */ /* 0x001fe200048070ff */
[----:B------:R-:W-:Y:S01]  /*71b0*/  FMUL R113, R113, R8 ;  /* 0x0000000871717220 */ /* 0x000fe20000400000 */
[----:B------:R-:W-:Y:S01]  /*71c0*/  F2FP.SATFINITE.E4M3.F32.PACK_AB_MERGE_C R25, RZ, R120, RZ ;  /* 0x00000078ff19723e */ /* 0x000fe200048070ff */
[-C--:B------:R-:W-:Y:S01]  /*71d0*/  FMUL R112, R112, R8.reuse ;  /* 0x0000000870707220 */ /* 0x080fe20000400000 */
[----:B------:R-:W-:Y:S01]  /*71e0*/  ISETP.LT.OR P2, PT, R29, 0x9, !P2 ;  /* 0x000000091d00780c */ /* 0x000fe20005741670 */
[----:B------:R0:W-:Y:S01]  /*71f0*/  @!P0 STG.E.U8 desc[UR32][R10.64+0x1], R7 ;  /* 0x000001070a008986 */ /* 0x0001e2000c101120 */
[C---:B------:R-:W-:Y:S01]  /*7200*/  ISETP.GE.AND P0, PT, R30.reuse, 0x11, PT ;  /* 0x000000111e00780c */ /* 0x040fe20003f06270 */
[-C--:B------:R-:W-:Y:S01]  /*7210*/  FMUL R111, R111, R8.reuse ;  /* 0x000000086f6f7220 */ /* 0x080fe20000400000 */
[----:B------:R-:W-:Y:S01]  /*7220*/  ISETP.GE.AND P1, PT, R30, 0x12, PT ;  /* 0x000000121e00780c */ /* 0x000fe20003f26270 */
[----:B------:R-:W-:Y:S01]  /*7230*/  @!P5 STG.E.U8 desc[UR32][R12.64+0x8], R121 ;  /* 0x000008790c00d986 */ /* 0x000fe2000c101120 */
[C---:B------:R-:W-:Y:S01]  /*7240*/  ISETP.LT.OR P5, PT, R29.reuse, 0x1, !P0 ;  /* 0x000000011d00780c */ /* 0x040fe200047a1670 */
[-C--:B------:R-:W-:Y:S01]  /*7250*/  FMUL R110, R110, R8.reuse ;  /* 0x000000086e6e7220 */ /* 0x080fe20000400000 */
[----:B------:R-:W-:Y:S01]  /*7260*/  F2FP.SATFINITE.E4M3.F32.PACK_AB_MERGE_C R119, RZ, R119, RZ ;  /* 0x00000077ff77723e */ /* 0x000fe200048070ff */
[----:B------:R1:W-:Y:S01]  /*7270*/  @!P6 STG.E.U8 desc[UR32][R12.64+0x9], R25 ;  /* 0x000009190c00e986 */ /* 0x0003e2000c101120 */
[----:B------:R-:W-:Y:S01]  /*7280*/  ISETP.LT.OR P6, PT, R29, 0x1, !P1 ;  /* 0x000000011d00780c */ /* 0x000fe20004fc1670 */
[----:B------:R-:W-:Y:S01]  /*7290*/  FMUL R109, R109, R8 ;  /* 0x000000086d6d7220 */ /* 0x000fe20000400000 */
[----:B------:R-:W-:Y:S01]  /*72a0*/  F2FP.SATFINITE.E4M3.F32.PACK_AB_MERGE_C R117, RZ, R117, RZ ;  /* 0x00000075ff75723e */ /* 0x000fe200048070ff */
[----:B------:R-:W-:Y:S01]  /*72b0*/  @!P4 STG.E.U8 desc[UR32][R10.64+0x8], R119 ;  /* 0x000008770a00c986 */ /* 0x000fe2000c101120 */
[----:B0-----:R-:W-:Y:S01]  /*72c0*/  F2FP.SATFINITE.E4M3.F32.PACK_AB_MERGE_C R7, RZ, R118, RZ ;  /* 0x00000076ff07723e */ /* 0x001fe200048070ff */
[-C--:B------:R-:W-:Y:S01]  /*72d0*/  FMUL R108, R108, R8.reuse ;  /* 0x000000086c6c7220 */ /* 0x080fe20000400000 */
[----:B------:R-:W-:Y:S01]  /*72e0*/  ISETP.GE.AND P4, PT, R30, 0x19, PT ;  /* 0x000000191e00780c */ /* 0x000fe20003f86270 */
[-C--:B------:R-:W-:Y:S01]  /*72f0*/  FMUL R107, R107, R8.reuse ;  /* 0x000000086b6b7220 */ /* 0x080fe20000400000 */
[C---:B------:R-:W-:Y:S01]  /*7300*/  ISETP.LT.OR P0, PT, R29.reuse, 0x9, !P0 ;  /* 0x000000091d00780c */ /* 0x040fe20004701670 */
[----:B------:R0:W-:Y:S01]  /*7310*/  @!P2 STG.E.U8 desc[UR32][R10.64+0x9], R7 ;  /* 0x000009070a00a986 */ /* 0x0001e2000c101120 */
[----:B------:R-:W-:Y:S01]  /*7320*/  ISETP.LT.OR P1, PT, R29, 0x9, !P1 ;  /* 0x000000091d00780c */ /* 0x000fe20004f21670 */
[----:B------:R-:W-:Y:S01]  /*7330*/  FMUL R106, R106, R8 ;  /* 0x000000086a6a7220 */ /* 0x000fe20000400000 */
[----:B-1----:R-:W-:Y:S01]  /*7340*/  F2FP.SATFINITE.E4M3.F32.PACK_AB_MERGE_C R25, RZ, R116, RZ ;  /* 0x00000074ff19723e */ /* 0x002fe200048070ff */
[----:B------:R-:W-:Y:S01]  /*7350*/  @!P5 STG.E.U8 desc[UR32][R12.64+0x10], R117 ;  /* 0x000010750c00d986 */ /* 0x000fe2000c101120 */
[----:B------:R-:W-:Y:S01]  /*7360*/  ISETP.GE.AND P2, PT, R30, 0x1a, PT ;  /* 0x0000001a1e00780c */ /* 0x000fe20003f46270 */
[-C--:B------:R-:W-:Y:S01]  /*7370*/  FMUL R105, R105, R8.reuse ;  /* 0x0000000869697220 */ /* 0x080fe20000400000 */
[C---:B------:R-:W-:Y:S01]  /*7380*/  ISETP.LT.OR P5, PT, R29.reuse, 0x1, !P4 ;  /* 0x000000011d00780c */ /* 0x040fe200067a1670 */
[----:B------:R1:W-:Y:S01]  /*7390*/  @!P6 STG.E.U8 desc[UR32][R12.64+0x11], R25 ;  /* 0x000011190c00e986 */ /* 0x0003e2000c101120 */
[----:B------:R-:W-:Y:S01]  /*73a0*/  ISETP.LT.OR P6, PT, R29, 0x1, !P2 ;  /* 0x000000011d00780c */ /* 0x000fe200057c1670 */
[-C--:B------:R-:W-:Y:S01]  /*73b0*/  FMUL R104, R104, R8.reuse ;  /* 0x0000000868687220 */ /* 0x080fe20000400000 */
[----:B------:R-:W-:Y:S01]  /*73c0*/  F2FP.SATFINITE.E4M3.F32.PACK_AB_MERGE_C R115, RZ, R115, RZ ;  /* 0x00000073ff73723e */ /* 0x000fe200048070ff */
[----:B------:R-:W-:Y:S01]  /*73d0*/  FMUL R103, R103, R8 ;  /* 0x0000000867677220 */ /* 0x000fe20000400000 */
[----:B0-----:R-:W-:Y:S01]  /*73e0*/  F2FP.SATFINITE.E4M3.F32.PACK_AB_MERGE_C R7, RZ, R114, RZ ;  /* 0x00000072ff07723e */ /* 0x001fe200048070ff */
[-C--:B------:R-:W-:Y:S01]  /*73f0*/  FMUL R102, R102, R8.reuse ;  /* 0x0000000866667220 */ /* 0x080fe20000400000 */
[----:B------:R-:W-:Y:S01]  /*7400*/  F2FP.SATFINITE.E4M3.F32.PACK_AB_MERGE_C R113, RZ, R113, RZ ;  /* 0x00000071ff71723e */ /* 0x000fe200048070ff */
[----:B------:R-:W-:Y:S01]  /*7410*/  @!P0 STG.E.U8 desc[UR32][R10.64+0x10], R115 ;  /* 0x000010730a008986 */ /* 0x000fe2000c101120 */
[----:B------:R-:W-:Y:S01]  /*7420*/  ISETP.GE.AND P0, PT, R30, 0x21, PT ;  /* 0x000000211e00780c */ /* 0x000fe20003f06270 */
[----:B------:R-:W-:Y:S01]  /*7430*/  FMUL R101, R101, R8 ;  /* 0x0000000865657220 */ /* 0x000fe20000400000 */
[C---:B------:R-:W-:Y:S01]  /*7440*/  ISETP.LT.OR P4, PT, R29.reuse, 0x9, !P4 ;  /* 0x000000091d00780c */ /* 0x040fe20006781670 */
[----:B------:R0:W-:Y:S01]  /*7450*/  @!P1 STG.E.U8 desc[UR32][R10.64+0x11], R7 ;  /* 0x000011070a009986 */ /* 0x0001e2000c101120 */
[----:B-1----:R-:W-:Y:S01]  /*7460*/  F2FP.SATFINITE.E4M3.F32.PACK_AB_MERGE_C R25, RZ, R112, RZ ;  /* 0x00000070ff19723e */ /* 0x002fe200048070ff */
[-C--:B------:R-:W-:Y:S01]  /*7470*/  FMUL R100, R100, R8.reuse ;  /* 0x0000000864647220 */ /* 0x080fe20000400000 */
[----:B------:R-:W-:Y:S01]  /*7480*/  ISETP.LT.OR P2, PT, R29, 0x9, !P2 ;  /* 0x000000091d00780c */ /* 0x000fe20005741670 */
        /* <DEDUP_REMOVED lines=13> */
[----:B------:R-:W-:Y:S01]  /*7560*/  ISETP.LT.OR P0, PT, R29, 0x9, !P0 ;  /* 0x000000091d00780c */ /* 0x000fe20004701670 */
[----:B------:R-:W-:Y:S01]  /*7570*/  FMUL R95, R95, R8 ;  /* 0x000000085f5f7220 */ /* 0x000fe20000400000 */
[----:B------:R-:W-:Y:S01]  /*7580*/  ISETP.LT.OR P5, PT, R29, 0x9, !P5 ;  /* 0x000000091d00780c */ /* 0x000fe20006fa1670 */
[----:B------:R0:W-:Y:S01]  /*7590*/  @!P2 STG.E.U8 desc[UR32][R10.64+0x19], R7 ;  /* 0x000019070a00a986 */ /* 0x0001e2000c101120 */
[----:B-1----:R-:W-:Y:S01]  /*75a0*/  F2FP.SATFINITE.E4M3.F32.PACK_AB_MERGE_C R25, RZ, R108, RZ ;  /* 0x0000006cff19723e */ /* 0x002fe200048070ff */
[-C--:B------:R-:W-:Y:S01]  /*75b0*/  FMUL R94, R94, R8.reuse ;  /* 0x000000085e5e7220 */ /* 0x080fe20000400000 */
[----:B------:R-:W-:Y:S01]  /*75c0*/  F2FP.SATFINITE.E4M3.F32.PACK_AB_MERGE_C R107, RZ, R107, RZ ;  /* 0x0000006bff6b723e */ /* 0x000fe200048070ff */
[----:B------:R-:W-:Y:S01]  /*75d0*/  @!P1 STG.E.U8 desc[UR32][R12.64+0x20], R109 ;  /* 0x0000206d0c009986 */ /* 0x000fe2000c101120 */
[C---:B------:R-:W-:Y:S01]  /*75e0*/  ISETP.GE.AND P1, PT, R30.reuse, 0x2a, PT ;  /* 0x0000002a1e00780c */ /* 0x040fe20003f26270 */
[-C--:B------:R-:W-:Y:S01]  /*75f0*/  FMUL R93, R93, R8.reuse ;  /* 0x000000085d5d7220 */ /* 0x080fe20000400000 */
[----:B------:R-:W-:Y:S01]  /*7600*/  F2FP.SATFINITE.E4M3.F32.PACK_AB_MERGE_C R105, RZ, R105, RZ ;  /* 0x00000069ff69723e */ /* 0x000fe200048070ff */
[----:B------:R1:W-:Y:S01]  /*7610*/  @!P6 STG.E.U8 desc[UR32][R12.64+0x21], R25 ;  /* 0x000021190c00e986 */ /* 0x0003e2000c101120 */
[----:B------:R-:W-:Y:S01]  /*7620*/  ISETP.GE.AND P6, PT, R30, 0x29, PT ;  /* 0x000000291e00780c */ /* 0x000fe20003fc6270 */
[-C--:B------:R-:W-:Y:S01]  /*7630*/  FMUL R92, R92, R8.reuse ;  /* 0x000000085c5c7220 */ /* 0x080fe20000400000 */
[C---:B------:R-:W-:Y:S01]  /*7640*/  ISETP.LT.OR P4, PT, R29.reuse, 0x1, !P1 ;  /* 0x000000011d00780c */ /* 0x040fe20004f81670 */
[----:B------:R-:W-:Y:S01]  /*7650*/  @!P0 STG.E.U8 desc[UR32][R10.64+0x20], R107 ;  /* 0x0000206b0a008986 */ /* 0x000fe2000c101120 */
[----:B------:R-:W-:Y:S01]  /*7660*/  ISETP.LT.OR P2, PT, R29, 0x1, !P6 ;  /* 0x000000011d00780c */ /* 0x000fe20007741670 */
[----:B------:R-:W-:Y:S01]  /*7670*/  FMUL R91, R91, R8 ;  /* 0x000000085b5b7220 */ /* 0x000fe20000400000 */
[----:B0-----:R-:W-:Y:S01]  /*7680*/  F2FP.SATFINITE.E4M3.F32.PACK_AB_MERGE_C R7, RZ, R106, RZ ;  /* 0x0000006aff07723e */ /* 0x001fe200048070ff */
[-C--:B------:R-:W-:Y:S01]  /*7690*/  FMUL R90, R90, R8.reuse ;  /* 0x000000085a5a7220 */ /* 0x080fe20000400000 */
[C---:B------:R-:W-:Y:S01]  /*76a0*/  ISETP.LT.OR P0, PT, R29.reuse, 0x9, !P6 ;  /* 0x000000091d00780c */ /* 0x040fe20007701670 */
[----:B------:R-:W-:Y:S01]  /*76b0*/  FMUL R88, R88, R8 ;  /* 0x0000000858587220 */ /* 0x000fe20000400000 */
[----:B------:R-:W-:Y:S01]  /*76c0*/  ISETP.LT.OR P1, PT, R29, 0x9, !P1 ;  /* 0x000000091d00780c */ /* 0x000fe20004f21670 */
[----:B------:R0:W-:Y:S01]  /*76d0*/  @!P5 STG.E.U8 desc[UR32][R10.64+0x21], R7 ;  /* 0x000021070a00d986 */ /* 0x0001e2000c101120 */
[----:B-1----:R-:W-:Y:S01]  /*76e0*/  F2FP.SATFINITE.E4M3.F32.PACK_AB_MERGE_C R25, RZ, R104, RZ ;  /* 0x00000068ff19723e */ /* 0x002fe200048070ff */
[-C--:B------:R-:W-:Y:S01]  /*76f0*/  FMUL R89, R89, R8.reuse ;  /* 0x0000000859597220 */ /* 0x080fe20000400000 */
[----:B------:R-:W-:Y:S01]  /*7700*/  F2FP.SATFINITE.E4M3.F32.PACK_AB_MERGE_C R103, RZ, R103, RZ ;  /* 0x00000067ff67723e */ /* 0x000fe200048070ff */
        /* <DEDUP_REMOVED lines=12> */
[-C--:B------:R-:W-:Y:S01]  /*77d0*/  FMUL R85, R85, R8.reuse ;  /* 0x0000000855557220 */ /* 0x080fe20000400000 */
[----:B------:R-:W-:Y:S01]  /*77e0*/  ISETP.LT.OR P4, PT, R29, 0x9, !P4 ;  /* 0x000000091d00780c */ /* 0x000fe20006781670 */
[----:B------:R-:W-:Y:S01]  /*77f0*/  FMUL R83, R83, R8 ;  /* 0x0000000853537220 */ /* 0x000fe20000400000 */
[----:B0-----:R-:W-:Y:S01]  /*7800*/  F2FP.SATFINITE.E4M3.F32.PACK_AB_MERGE_C R7, RZ, R102, RZ ;  /* 0x00000066ff07723e */ /* 0x001fe200048070ff */
[-C--:B------:R-:W-:Y:S01]  /*7810*/  FMUL R82, R82, R8.reuse ;  /* 0x0000000852527220 */ /* 0x080fe20000400000 */
[----:B------:R-:W-:Y:S01]  /*7820*/  ISETP.GE.AND P0, PT, R30, 0x3a, PT ;  /* 0x0000003a1e00780c */ /* 0x000fe20003f06270 */
[----:B------:R-:W-:Y:S01]  /*7830*/  FMUL R80, R80, R8 ;  /* 0x0000000850507220 */ /* 0x000fe20000400000 */
[----:B-1----:R-:W-:Y:S01]  /*7840*/  F2FP.SATFINITE.E4M3.F32.PACK_AB_MERGE_C R25, RZ, R100, RZ ;  /* 0x00000064ff19723e */ /* 0x002fe200048070ff */
[----:B------:R0:W-:Y:S01]  /*7850*/  @!P1 STG.E.U8 desc[UR32][R10.64+0x29], R7 ;  /* 0x000029070a009986 */ /* 0x0001e2000c101120 */
[----:B------:R-:W-:Y:S01]  /*7860*/  ISETP.GE.AND P1, PT, R30, 0x39, PT ;  /* 0x000000391e00780c */ /* 0x000fe20003f26270 */
[-C--:B------:R-:W-:Y:S01]  /*7870*/  FMUL R81, R81, R8.reuse ;  /* 0x0000000851517220 */ /* 0x080fe20000400000 */
[C---:B------:R-:W-:Y:S01]  /*7880*/  ISETP.LT.OR P2, PT, R29.reuse, 0x9, !P2 ;  /* 0x000000091d00780c */ /* 0x040fe20005741670 */
[----:B------:R-:W-:Y:S01]  /*7890*/  @!P5 STG.E.U8 desc[UR32][R12.64+0x30], R101 ;  /* 0x000030650c00d986 */ /* 0x000fe2000c101120 */
[----:B------:R-:W-:Y:S01]  /*78a0*/  ISETP.LT.OR P5, PT, R29, 0x1, !P0 ;  /* 0x000000011d00780c */ /* 0x000fe200047a1670 */
[-C--:B------:R-:W-:Y:S01]  /*78b0*/  FMUL R23, R23, R8.reuse ;  /* 0x0000000817177220 */ /* 0x080fe20000400000 */
[----:B------:R-:W-:Y:S01]  /*78c0*/  F2FP.SATFINITE.E4M3.F32.PACK_AB_MERGE_C R97, RZ, R97, RZ ;  /* 0x00000061ff61723e */ /* 0x000fe200048070ff */
[----:B------:R1:W-:Y:S01]  /*78d0*/  @!P6 STG.E.U8 desc[UR32][R12.64+0x31], R25 ;  /* 0x000031190c00e986 */ /* 0x0003e2000c101120 */
[----:B------:R-:W-:Y:S01]  /*78e0*/  F2FP.SATFINITE.E4M3.F32.PACK_AB_MERGE_C R95, RZ, R95, RZ ;  /* 0x0000005fff5f723e */ /* 0x000fe200048070ff */
        /* <DEDUP_REMOVED lines=8> */
[----:B------:R-:W-:Y:S01]  /*7970*/  FMUL R19, R19, R8 ;  /* 0x0000000813137220 */ /* 0x000fe20000400000 */
[----:B------:R-:W-:Y:S01]  /*7980*/  F2FP.SATFINITE.E4M3.F32.PACK_AB_MERGE_C R27, RZ, R94, RZ ;  /* 0x0000005eff1b723e */ /* 0x000fe200048070ff */
[----:B------:R-:W-:Y:S01]  /*7990*/  FMUL R18, R18, R8 ;  /* 0x0000000812127220 */ /* 0x000fe20000400000 */
[----:B-1----:R-:W-:Y:S01]  /*79a0*/  F2FP.SATFINITE.E4M3.F32.PACK_AB_MERGE_C R25, RZ, R96, RZ ;  /* 0x00000060ff19723e */ /* 0x002fe200048070ff */
[----:B------:R0:W-:Y:S01]  /*79b0*/  @!P2 STG.E.U8 desc[UR32][R10.64+0x31], R7 ;  /* 0x000031070a00a986 */ /* 0x0001e2000c101120 */
[----:B------:R-:W-:Y:S01]  /*79c0*/  ISETP.GE.AND P2, PT, R30, 0x41, PT ;  /* 0x000000411e00780c */ /* 0x000fe20003f46270 */
[-C--:B------:R-:W-:Y:S01]  /*79d0*/  FMUL R17, R17, R8.reuse ;  /* 0x0000000811117220 */ /* 0x080fe20000400000 */
[----:B------:R-:W-:Y:S01]  /*79e0*/  F2FP.SATFINITE.E4M3.F32.PACK_AB_MERGE_C R93, RZ, R93, RZ ;  /* 0x0000005dff5d723e */ /* 0x000fe200048070ff */
[----:B------:R-:W-:Y:S01]  /*79f0*/  @!P4 STG.E.U8 desc[UR32][R12.64+0x38], R97 ;  /* 0x000038610c00c986 */ /* 0x000fe2000c101120 */
[C---:B------:R-:W-:Y:S01]  /*7a00*/  ISETP.LT.OR P4, PT, R29.reuse, 0x1, !P2 ;  /* 0x000000011d00780c */ /* 0x040fe20005781670 */
[-C--:B------:R-:W-:Y:S01]  /*7a10*/  FMUL R16, R16, R8.reuse ;  /* 0x0000000810107220 */ /* 0x080fe20000400000 */
[----:B------:R-:W-:Y:S01]  /*7a20*/  ISETP.LT.OR P2, PT, R29, 0x9, !P2 ;  /* 0x000000091d00780c */ /* 0x000fe20005741670 */
[----:B------:R1:W-:Y:S01]  /*7a30*/  @!P5 STG.E.U8 desc[UR32][R12.64+0x39], R25 ;  /* 0x000039190c00d986 */ /* 0x0003e2000c101120 */
[----:B------:R-:W-:Y:S01]  /*7a40*/  F2FP.SATFINITE.E4M3.F32.PACK_AB_MERGE_C R91, RZ, R91, RZ ;  /* 0x0000005bff5b723e */ /* 0x000fe200048070ff */
[-C--:B------:R-:W-:Y:S01]  /*7a50*/  FMUL R15, R15, R8.reuse ;  /* 0x000000080f0f7220 */ /* 0x080fe20000400000 */
[----:B------:R-:W-:Y:S01]  /*7a60*/  F2FP.SATFINITE.E4M3.F32.PACK_AB_MERGE_C R89, RZ, R89, RZ ;  /* 0x00000059ff59723e */ /* 0x000fe200048070ff */
[----:B------:R-:W-:Y:S01]  /*7a70*/  @!P1 STG.E.U8 desc[UR32][R10.64+0x38], R95 ;  /* 0x0000385f0a009986 */ /* 0x000fe2000c101120 */
[----:B------:R-:W-:Y:S01]  /*7a80*/  ISETP.GE.AND P1, PT, R30, 0x42, PT ;  /* 0x000000421e00780c */ /* 0x000fe20003f26270 */
[----:B------:R-:W-:Y:S01]  /*7a90*/  FMUL R14, R14, R8 ;  /* 0x000000080e0e7220 */ /* 0x000fe20000400000 */
[----:B0-----:R-:W-:Y:S01]  /*7aa0*/  F2FP.SATFINITE.E4M3.F32.PACK_AB_MERGE_C R7, RZ, R92, RZ ;  /* 0x0000005cff07723e */ /* 0x001fe200048070ff */
[----:B------:R0:W-:Y:S01]  /*7ab0*/  @!P0 STG.E.U8 desc[UR32][R10.64+0x39], R27 ;  /* 0x0000391b0a008986 */ /* 0x0001e2000c101120 */
[----:B------:R-:W-:-:S02]  /*7ac0*/  ISETP.LT.OR P5, PT, R29, 0x1, !P1 ;  /* 0x000000011d00780c */ /* 0x000fc40004fa1670 */
[C---:B------:R-:W-:Y:S01]  /*7ad0*/  ISETP.LT.OR P1, PT, R29.reuse, 0x9, !P1 ;  /* 0x000000091d00780c */ /* 0x040fe20004f21670 */
[----:B------:R-:W-:Y:S01]  /*7ae0*/  @!P4 STG.E.U8 desc[UR32][R12.64+0x40], R93 ;  /* 0x0000405d0c00c986 */ /* 0x000fe2000c101120 */
[C---:B------:R-:W-:Y:S02]  /*7af0*/  ISETP.GE.AND P4, PT, R30.reuse, 0x4a, PT ;  /* 0x0000004a1e00780c */ /* 0x040fe40003f86270 */
[----:B------:R-:W-:Y:S02]  /*7b00*/  ISETP.GE.AND P0, PT, R30, 0x49, PT ;  /* 0x000000491e00780c */ /* 0x000fe40003f06270 */
[----:B-1----:R-:W-:Y:S02]  /*7b10*/  F2FP.SATFINITE.E4M3.F32.PACK_AB_MERGE_C R25, RZ, R90, RZ ;  /* 0x0000005aff19723e */ /* 0x002fe400048070ff */
[C---:B------:R-:W-:Y:S02]  /*7b20*/  ISETP.LT.OR P6, PT, R29.reuse, 0x1, !P0 ;  /* 0x000000011d00780c */ /* 0x040fe400047c1670 */
[C---:B------:R-:W-:Y:S01]  /*7b30*/  ISETP.LT.OR P0, PT, R29.reuse, 0x9, !P0 ;  /* 0x000000091d00780c */ /* 0x040fe20004701670 */
[----:B------:R1:W-:Y:S01]  /*7b40*/  @!P5 STG.E.U8 desc[UR32][R12.64+0x41], R7 ;  /* 0x000041070c00d986 */ /* 0x0003e2000c101120 */
[----:B------:R-:W-:-:S02]  /*7b50*/  ISETP.LT.OR P5, PT, R29, 0x9, !P4 ;  /* 0x000000091d00780c */ /* 0x000fc400067a1670 */
[----:B------:R-:W-:Y:S01]  /*7b60*/  F2FP.SATFINITE.E4M3.F32.PACK_AB_MERGE_C R87, RZ, R87, RZ ;  /* 0x00000057ff57723e */ /* 0x000fe200048070ff */
[----:B------:R-:W-:Y:S01]  /*7b70*/  @!P2 STG.E.U8 desc[UR32][R10.64+0x40], R91 ;  /* 0x0000405b0a00a986 */ /* 0x000fe2000c101120 */
[----:B------:R-:W-:Y:S02]  /*7b80*/  ISETP.LT.OR P2, PT, R29, 0x1, !P4 ;  /* 0x000000011d00780c */ /* 0x000fe40006741670 */
[C---:B------:R-:W-:Y:S01]  /*7b90*/  ISETP.GE.AND P4, PT, R30.reuse, 0x52, PT ;  /* 0x000000521e00780c */ /* 0x040fe20003f86270 */
[----:B------:R2:W-:Y:S01]  /*7ba0*/  @!P1 STG.E.U8 desc[UR32][R10.64+0x41], R25 ;  /* 0x000041190a009986 */ /* 0x0005e2000c101120 */
[----:B------:R-:W-:Y:S02]  /*7bb0*/  ISETP.GE.AND P1, PT, R30, 0x51, PT ;  /* 0x000000511e00780c */ /* 0x000fe40003f26270 */
[----:B0-----:R-:W-:Y:S01]  /*7bc0*/  F2FP.SATFINITE.E4M3.F32.PACK_AB_MERGE_C R27, RZ, R84, RZ ;  /* 0x00000054ff1b723e */ /* 0x001fe200048070ff */
[----:B------:R-:W-:Y:S01]  /*7bd0*/  @!P6 STG.E.U8 desc[UR32][R12.64+0x48], R89 ;  /* 0x000048590c00e986 */ /* 0x000fe2000c101120 */
[----:B-1----:R-:W-:-:S02]  /*7be0*/  F2FP.SATFINITE.E4M3.F32.PACK_AB_MERGE_C R7, RZ, R88, RZ ;  /* 0x00000058ff07723e */ /* 0x002fc400048070ff */
[C---:B------:R-:W-:Y:S02]  /*7bf0*/  ISETP.LT.OR P6, PT, R29.reuse, 0x1, !P1 ;  /* 0x000000011d00780c */ /* 0x040fe40004fc1670 */
[----:B------:R-:W-:Y:S01]  /*7c00*/  F2FP.SATFINITE.E4M3.F32.PACK_AB_MERGE_C R85, RZ, R85, RZ ;  /* 0x00000055ff55723e */ /* 0x000fe200048070ff */
[----:B------:R0:W-:Y:S01]  /*7c10*/  @!P2 STG.E.U8 desc[UR32][R12.64+0x49], R7 ;  /* 0x000049070c00a986 */ /* 0x0001e2000c101120 */
[C---:B------:R-:W-:Y:S02]  /*7c20*/  ISETP.LT.OR P2, PT, R29.reuse, 0x1, !P4 ;  /* 0x000000011d00780c */ /* 0x040fe40006741670 */
[----:B--2---:R-:W-:Y:S01]  /*7c30*/  F2FP.SATFINITE.E4M3.F32.PACK_AB_MERGE_C R25, RZ, R86, RZ ;  /* 0x00000056ff19723e */ /* 0x004fe200048070ff */
[----:B------:R-:W-:Y:S01]  /*7c40*/  @!P0 STG.E.U8 desc[UR32][R10.64+0x48], R87 ;  /* 0x000048570a008986 */ /* 0x000fe2000c101120 */
[C---:B------:R-:W-:Y:S02]  /*7c50*/  ISETP.LT.OR P1, PT, R29.reuse, 0x9, !P1 ;  /* 0x000000091d00780c */ /* 0x040fe40004f21670 */
[----:B------:R-:W-:Y:S01]  /*7c60*/  ISETP.GE.AND P0, PT, R30, 0x59, PT ;  /* 0x000000591e00780c */ /* 0x000fe20003f06270 */
[----:B------:R1:W-:Y:S01]  /*7c70*/  @!P5 STG.E.U8 desc[UR32][R10.64+0x49], R25 ;  /* 0x000049190a00d986 */ /* 0x0003e2000c101120 */
[----:B------:R-:W-:-:S02]  /*7c80*/  ISETP.LT.OR P5, PT, R29, 0x9, !P4 ;  /* 0x000000091d00780c */ /* 0x000fc400067a1670 */
[----:B------:R-:W-:Y:S01]  /*7c90*/  ISETP.GE.AND P4, PT, R30, 0x5a, PT ;  /* 0x0000005a1e00780c */ /* 0x000fe20003f86270 */
[----:B------:R-:W-:Y:S01]  /*7ca0*/  @!P6 STG.E.U8 desc[UR32][R12.64+0x50], R85 ;  /* 0x000050550c00e986 */ /* 0x000fe2000c101120 */
[C---:B------:R-:W-:Y:S02]  /*7cb0*/  ISETP.LT.OR P6, PT, R29.reuse, 0x1, !P0 ;  /* 0x000000011d00780c */ /* 0x040fe400047c1670 */
[----:B------:R-:W-:Y:S01]  /*7cc0*/  F2FP.SATFINITE.E4M3.F32.PACK_AB_MERGE_C R83, RZ, R83, RZ ;  /* 0x00000053ff53723e */ /* 0x000fe200048070ff */
[----:B------:R-:W-:Y:S01]  /*7cd0*/  @!P2 STG.E.U8 desc[UR32][R12.64+0x51], R27 ;  /* 0x0000511b0c00a986 */ /* 0x000fe2000c101120 */
[----:B------:R-:W-:Y:S02]  /*7ce0*/  ISETP.LT.OR P2, PT, R29, 0x1, !P4 ;  /* 0x000000011d00780c */ /* 0x000fe40006741670 */
[----:B0-----:R-:W-:Y:S01]  /*7cf0*/  F2FP.SATFINITE.E4M3.F32.PACK_AB_MERGE_C R7, RZ, R82, RZ ;  /* 0x00000052ff07723e */ /* 0x001fe200048070ff */
[----:B------:R-:W-:Y:S01]  /*7d00*/  @!P1 STG.E.U8 desc[UR32][R10.64+0x50], R83 ;  /* 0x000050530a009986 */ /* 0x000fe2000c101120 */
[----:B-1----:R-:W-:-:S02]  /*7d10*/  F2FP.SATFINITE.E4M3.F32.PACK_AB_MERGE_C R25, RZ, R80, RZ ;  /* 0x00000050ff19723e */ /* 0x002fc400048070ff */
[----:B------:R-:W-:Y:S01]  /*7d20*/  F2FP.SATFINITE.E4M3.F32.PACK_AB_MERGE_C R81, RZ, R81, RZ ;  /* 0x00000051ff51723e */ /* 0x000fe200048070ff */
[----:B------:R0:W-:Y:S01]  /*7d30*/  @!P5 STG.E.U8 desc[UR32][R10.64+0x51], R7 ;  /* 0x000051070a00d986 */ /* 0x0001e2000c101120 */
[C---:B------:R-:W-:Y:S02]  /*7d40*/  ISETP.LT.OR P1, PT, R29.reuse, 0x9, !P0 ;  /* 0x000000091d00780c */ /* 0x040fe40004721670 */
[----:B------:R-:W-:Y:S01]  /*7d50*/  ISETP.LT.OR P4, PT, R29, 0x9, !P4 ;  /* 0x000000091d00780c */ /* 0x000fe20006781670 */
[----:B------:R-:W-:Y:S01]  /*7d60*/  @!P6 STG.E.U8 desc[UR32][R12.64+0x58], R81 ;  /* 0x000058510c00e986 */ /* 0x000fe2000c101120 */
[C---:B------:R-:W-:Y:S02]  /*7d70*/  ISETP.GE.AND P0, PT, R30.reuse, 0x62, PT ;  /* 0x000000621e00780c */ /* 0x040fe40003f06270 */
[----:B------:R-:W-:Y:S01]  /*7d80*/  F2FP.SATFINITE.E4M3.F32.PACK_AB_MERGE_C R23, RZ, R23, RZ ;  /* 0x00000017ff17723e */ /* 0x000fe200048070ff */
[----:B------:R1:W-:Y:S01]  /*7d90*/  @!P2 STG.E.U8 desc[UR32][R12.64+0x59], R25 ;  /* 0x000059190c00a986 */ /* 0x0003e2000c101120 */
[----:B------:R-:W-:-:S02]  /*7da0*/  ISETP.GE.AND P2, PT, R30, 0x61, PT ;  /* 0x000000611e00780c */ /* 0x000fc40003f46270 */
[C---:B------:R-:W-:Y:S02]  /*7db0*/  ISETP.LT.OR P6, PT, R29.reuse, 0x1, !P0 ;  /* 0x000000011d00780c */ /* 0x040fe400047c1670 */
[C---:B------:R-:W-:Y:S01]  /*7dc0*/  ISETP.LT.OR P5, PT, R29.reuse, 0x1, !P2 ;  /* 0x000000011d00780c */ /* 0x040fe200057a1670 */
[----:B------:R-:W-:Y:S01]  /*7dd0*/  @!P1 STG.E.U8 desc[UR32][R10.64+0x58], R23 ;  /* 0x000058170a009986 */ /* 0x000fe2000c101120 */
[----:B0-----:R-:W-:Y:S02]  /*7de0*/  F2FP.SATFINITE.E4M3.F32.PACK_AB_MERGE_C R7, RZ, R22, RZ ;  /* 0x00000016ff07723e */ /* 0x001fe400048070ff */
[----:B------:R-:W-:Y:S02]  /*7df0*/  F2FP.SATFINITE.E4M3.F32.PACK_AB_MERGE_C R21, RZ, R21, RZ ;  /* 0x00000015ff15723e */ /* 0x000fe400048070ff */
[----:B------:R-:W-:Y:S01]  /*7e00*/  ISETP.LT.OR P1, PT, R29, 0x9, !P2 ;  /* 0x000000091d00780c */ /* 0x000fe20005721670 */
[----:B------:R0:W-:Y:S01]  /*7e10*/  @!P4 STG.E.U8 desc[UR32][R10.64+0x59], R7 ;  /* 0x000059070a00c986 */ /* 0x0001e2000c101120 */
[----:B-1----:R-:W-:-:S02]  /*7e20*/  F2FP.SATFINITE.E4M3.F32.PACK_AB_MERGE_C R25, RZ, R20, RZ ;  /* 0x00000014ff19723e */ /* 0x002fc400048070ff */
[C---:B------:R-:W-:Y:S02]  /*7e30*/  ISETP.GE.AND P4, PT, R30.reuse, 0x69, PT ;  /* 0x000000691e00780c */ /* 0x040fe40003f86270 */
[----:B------:R-:W-:Y:S01]  /*7e40*/  ISETP.GE.AND P2, PT, R30, 0x6a, PT ;  /* 0x0000006a1e00780c */ /* 0x000fe20003f46270 */
[----:B------:R1:W-:Y:S01]  /*7e50*/  @!P5 STG.E.U8 desc[UR32][R12.64+0x60], R21 ;  /* 0x000060150c00d986 */ /* 0x0003e2000c101120 */
[C---:B------:R-:W-:Y:S02]  /*7e60*/  ISETP.LT.OR P0, PT, R29.reuse, 0x9, !P0 ;  /* 0x000000091d00780c */ /* 0x040fe40004701670 */
[C---:B------:R-:W-:Y:S01]  /*7e70*/  ISETP.LT.OR P5, PT, R29.reuse, 0x1, !P4 ;  /* 0x000000011d00780c */ /* 0x040fe200067a1670 */
[----:B------:R2:W-:Y:S01]  /*7e80*/  @!P6 STG.E.U8 desc[UR32][R12.64+0x61], R25 ;  /* 0x000061190c00e986 */ /* 0x0005e2000c101120 */
[C---:B------:R-:W-:Y:S02]  /*7e90*/  ISETP.LT.OR P6, PT, R29.reuse, 0x1, !P2 ;  /* 0x000000011d00780c */ /* 0x040fe400057c1670 */
[----:B------:R-:W-:-:S02]  /*7ea0*/  ISETP.LT.OR P4, PT, R29, 0x9, !P4 ;  /* 0x000000091d00780c */ /* 0x000fc40006781670 */
[----:B------:R-:W-:Y:S02]  /*7eb0*/  ISETP.LT.OR P2, PT, R29, 0x9, !P2 ;  /* 0x000000091d00780c */ /* 0x000fe40005741670 */
[----:B------:R-:W-:Y:S02]  /*7ec0*/  F2FP.SATFINITE.E4M3.F32.PACK_AB_MERGE_C R19, RZ, R19, RZ ;  /* 0x00000013ff13723e */ /* 0x000fe400048070ff */
[----:B0-----:R-:W-:Y:S02]  /*7ed0*/  F2FP.SATFINITE.E4M3.F32.PACK_AB_MERGE_C R7, RZ, R18, RZ ;  /* 0x00000012ff07723e */ /* 0x001fe400048070ff */
[----:B------:R-:W-:Y:S01]  /*7ee0*/  F2FP.SATFINITE.E4M3.F32.PACK_AB_MERGE_C R17, RZ, R17, RZ ;  /* 0x00000011ff11723e */ /* 0x000fe200048070ff */
[----:B------:R2:W-:Y:S01]  /*7ef0*/  @!P1 STG.E.U8 desc[UR32][R10.64+0x60], R19 ;  /* 0x000060130a009986 */ /* 0x0005e2000c101120 */
[----:B-1----:R-:W-:Y:S02]  /*7f00*/  F2FP.SATFINITE.E4M3.F32.PACK_AB_MERGE_C R21, RZ, R16, RZ ;  /* 0x00000010ff15723e */ /* 0x002fe400048070ff */
[----:B------:R-:W-:Y:S01]  /*7f10*/  F2FP.SATFINITE.E4M3.F32.PACK_AB_MERGE_C R15, RZ, R15, RZ ;  /* 0x0000000fff0f723e */ /* 0x000fe200048070ff */
[----:B------:R2:W-:Y:S01]  /*7f20*/  @!P0 STG.E.U8 desc[UR32][R10.64+0x61], R7 ;  /* 0x000061070a008986 */ /* 0x0005e2000c101120 */
[----:B------:R-:W-:-:S03]  /*7f30*/  F2FP.SATFINITE.E4M3.F32.PACK_AB_MERGE_C R23, RZ, R14, RZ ;  /* 0x0000000eff17723e */ /* 0x000fc600048070ff */
[----:B------:R2:W-:Y:S04]  /*7f40*/  @!P5 STG.E.U8 desc[UR32][R12.64+0x68], R17 ;  /* 0x000068110c00d986 */ /* 0x0005e8000c101120 */
[----:B------:R2:W-:Y:S04]  /*7f50*/  @!P6 STG.E.U8 desc[UR32][R12.64+0x69], R21 ;  /* 0x000069150c00e986 */ /* 0x0005e8000c101120 */
[----:B------:R2:W-:Y:S04]  /*7f60*/  @!P4 STG.E.U8 desc[UR32][R10.64+0x68], R15 ;  /* 0x0000680f0a00c986 */ /* 0x0005e8000c101120 */
[----:B------:R2:W-:Y:S02]  /*7f70*/  @!P2 STG.E.U8 desc[UR32][R10.64+0x69], R23 ;  /* 0x000069170a00a986 */ /* 0x0005e4000c101120 */
.L_x_151:
[----:B------:R-:W-:Y:S05]  /*7f80*/  BSYNC B0 ;  /* 0x0000000000007941 */ /* 0x000fea0003800000 */
.L_x_37:
[----:B------:R-:W-:Y:S01]  /*7f90*/  ULDC UR8, c[0x0][0xc] ;  /* 0x0000030000087ab9 */ /* 0x000fe20000000800 */
[----:B------:R-:W-:Y:S01]  /*7fa0*/  ULDC UR9, c[0x0][0x10] ;  /* 0x0000040000097ab9 */ /* 0x000fe20000000800 */
[----:B--2-45:R-:W2:Y:S01]  /*7fb0*/  LDC R7, c[0x0][0x14] ;  /* 0x00000500ff077b82 */ /* 0x034ea20000000800 */
[----:B------:R-:W-:Y:S01]  /*7fc0*/  UIMAD.WIDE.U32 UR8, UR8, UR9, URZ ;  /* 0x00000009080872a5 */ /* 0x000fe2000f8e003f */
[----:B0-----:R-:W-:Y:S01]  /*7fd0*/  PRMT R10, RZ, 0x7610, R10 ;  /* 0x00007610ff0a7816 */ /* 0x001fe2000000000a */
[----:B------:R-:W-:-:S04]  /*7fe0*/  IMAD.MOV.U32 R11, RZ, RZ, -0x1 ;  /* 0xffffffffff0b7424 */ /* 0x000fc800078e00ff */
[----:B--2---:R-:W-:-:S04]  /*7ff0*/  IMAD.WIDE.U32 R2, R7, UR8, R2 ;  /* 0x0000000807027c25 */ /* 0x004fc8000f8e0002 */
[----:B------:R-:W-:Y:S01]  /*8000*/  IMAD R7, R7, UR9, RZ ;  /* 0x0000000907077c24 */ /* 0x000fe2000f8e02ff */
[----:B------:R-:W-:Y:S02]  /*8010*/  ULDC.64 UR8, c[0x0][0x650] ;  /* 0x0001940000087ab9 */ /* 0x000fe40000000a00 */
[----:B------:R-:W-:Y:S01]  /*8020*/  ISETP.GE.U32.AND P0, PT, R2, UR8, PT ;  /* 0x0000000802007c0c */ /* 0x000fe2000bf06070 */
[----:B------:R-:W-:Y:S02]  /*8030*/  IMAD.IADD R3, R3, 0x1, R7 ;  /* 0x0000000103037824 */ /* 0x000fe400078e0207 */
[----:B------:R-:W-:-:S03]  /*8040*/  IMAD.MOV.U32 R7, RZ, RZ, -0x1 ;  /* 0xffffffffff077424 */ /* 0x000fc600078e00ff */
[----:B------:R-:W-:-:S13]  /*8050*/  ISETP.GE.U32.AND.EX P0, PT, R3, UR9, PT, P0 ;  /* 0x0000000903007c0c */ /* 0x000fda000bf06100 */
[----:B------:R-:W-:Y:S05]  /*8060*/  @P0 BRA `(.L_x_152) ;  /* 0x0000000400600947 */ /* 0x000fea0003800000 */
[----:B------:R-:W0:Y:S01]  /*8070*/  S2R R22, SR_CTAID.X ;  /* 0x0000000000167919 */ /* 0x000e220000002500 */
[----:B------:R-:W2:Y:S01]  /*8080*/  LDC.64 R16, c[0x0][0x628] ;  /* 0x00018a00ff107b82 */ /* 0x000ea20000000a00 */
[----:B------:R-:W-:Y:S01]  /*8090*/  ULDC UR6, c[0x0][0x150] ;  /* 0x0000540000067ab9 */ /* 0x000fe20000000800 */
[----:B------:R-:W-:Y:S01]  /*80a0*/  IMAD.MOV.U32 R14, RZ, RZ, R2 ;  /* 0x000000ffff0e7224 */ /* 0x000fe200078e0002 */
[----:B------:R-:W4:Y:S01]  /*80b0*/  S2R R24, SR_CTAID.Y ;  /* 0x0000000000187919 */ /* 0x000f220000002600 */
[----:B------:R-:W-:-:S04]  /*80c0*/  IMAD.MOV.U32 R15, RZ, RZ, R3 ;  /* 0x000000ffff0f7224 */ /* 0x000fc800078e0003 */
[----:B------:R-:W1:Y:S08]  /*80d0*/  LDC R25, c[0x0][0x144] ;  /* 0x00005100ff197b82 */ /* 0x000e700000000800 */
[----:B------:R-:W1:Y:S08]  /*80e0*/  LDC R18, c[0x0][0x630] ;  /* 0x00018c00ff127b82 */ /* 0x000e700000000800 */
[----:B------:R-:W1:Y:S01]  /*80f0*/  LDC.64 R20, c[0x0][0x620] ;  /* 0x00018800ff147b82 */ /* 0x000e620000000a00 */
[----:B--2---:R-:W-:-:S04]  /*8100*/  ISETP.NE.U32.AND P0, PT, R16, RZ, PT ;  /* 0x000000ff1000720c */ /* 0x004fc80003f05070 */
[----:B------:R-:W-:Y:S02]  /*8110*/  ISETP.NE.AND.EX P0, PT, R17, RZ, PT, P0 ;  /* 0x000000ff1100720c */ /* 0x000fe40003f05300 */
[----:B0-----:R-:W-:-:S05]  /*8120*/  I2FP.F32.U32 R7, R22 ;  /* 0x0000001600077245 */ /* 0x001fca0000201000 */
[----:B------:R-:W-:-:S04]  /*8130*/  FMUL R7, R7, UR6 ;  /* 0x0000000607077c20 */ /* 0x000fc80008400000 */
[----:B------:R0:W2:Y:S02]  /*8140*/  F2I.U32.TRUNC.NTZ R23, R7 ;  /* 0x0000000700177305 */ /* 0x0000a4000020f000 */
[----:B----4-:R-:W-:Y:S05]  /*8150*/  @!P0 BRA `(.L_x_153) ;  /* 0x0000000000288947 */ /* 0x010fea0003800000 */
[----:B0-----:R-:W0:Y:S02]  /*8160*/  LDC R7, c[0x0][0x634] ;  /* 0x00018d00ff077b82 */ /* 0x001e240000000800 */
        /* <DEDUP_REMOVED lines=9> */
.L_x_153:
[-CC-:B-1----:R-:W-:Y:S01]  /*8200*/  SHF.R.U64 R19, R14, R18.reuse, R15.reuse ;  /* 0x000000120e137219 */ /* 0x182fe2000000120f */
[----:B------:R-:W1:Y:S01]  /*8210*/  LDC.64 R30, c[0x0][0x640] ;  /* 0x00019000ff1e7b82 */ /* 0x000e620000000a00 */
[----:B0-----:R-:W-:Y:S01]  /*8220*/  SHF.R.U32.HI R7, RZ, R18, R15 ;  /* 0x00000012ff077219 */ /* 0x001fe2000001160f */
[----:B--2---:R-:W-:Y:S01]  /*8230*/  IMAD.MOV R23, RZ, RZ, -R23 ;  /* 0x000000ffff177224 */ /* 0x004fe200078e0a17 */
[----:B------:R-:W-:Y:S01]  /*8240*/  IADD3 R13, P0, RZ, -R19, RZ ;  /* 0x80000013ff0d7210 */ /* 0x000fe20007f1e0ff */
[----:B------:R-:W-:Y:S02]  /*8250*/  ULDC UR6, c[0x0][0x154] ;  /* 0x0000550000067ab9 */ /* 0x000fe40000000800 */
[----:B------:R-:W-:Y:S02]  /*8260*/  IMAD R25, R25, R23, R22 ;  /* 0x0000001719197224 */ /* 0x000fe400078e0216 */
[----:B------:R-:W0:Y:S01]  /*8270*/  LDC R14, c[0x0][0x618] ;  /* 0x00018600ff0e7b82 */ /* 0x000e220000000800 */
[----:B------:R-:W-:-:S02]  /*8280*/  IMAD.X R7, RZ, RZ, ~R7, P0 ;  /* 0x000000ffff077224 */ /* 0x000fc400000e0e07 */
[----:B------:R-:W-:-:S04]  /*8290*/  IMAD.WIDE.U32 R10, R13, R20, R2 ;  /* 0x000000140d0a7225 */ /* 0x000fc800078e0002 */
[----:B------:R-:W-:Y:S01]  /*82a0*/  IMAD R12, R7, R20, RZ ;  /* 0x00000014070c7224 */ /* 0x000fe200078e02ff */
[----:B---3--:R-:W2:Y:S03]  /*82b0*/  LDC R26, c[0x0][0x608] ;  /* 0x00018200ff1a7b82 */ /* 0x008ea60000000800 */
[----:B------:R-:W-:Y:S02]  /*82c0*/  IMAD R7, R13, R21, R12 ;  /* 0x000000150d077224 */ /* 0x000fe400078e020c */
[----:B------:R-:W-:Y:S02]  /*82d0*/  IMAD.MOV.U32 R13, RZ, RZ, 0x1 ;  /* 0x00000001ff0d7424 */ /* 0x000fe400078e00ff */
[----:B------:R-:W-:Y:S01]  /*82e0*/  IMAD.IADD R7, R11, 0x1, R7 ;  /* 0x000000010b077824 */ /* 0x000fe200078e0207 */
[----:B------:R-:W3:Y:S01]  /*82f0*/  LDC R28, c[0x0][0x658] ;  /* 0x00019600ff1c7b82 */ /* 0x000ee20000000800 */
[----:B------:R-:W-:-:S02]  /*8300*/  I2FP.F32.U32 R11, R24 ;  /* 0x00000018000b7245 */ /* 0x000fc40000201000 */
[----:B-1----:R-:W-:-:S03]  /*8310*/  ISETP.NE.U32.AND P0, PT, R30, RZ, PT ;  /* 0x000000ff1e00720c */ /* 0x002fc60003f05070 */
[----:B------:R-:W-:Y:S01]  /*8320*/  FMUL R12, R11, UR6 ;  /* 0x000000060b0c7c20 */ /* 0x000fe20008400000 */
[----:B------:R-:W-:Y:S01]  /*8330*/  ISETP.NE.AND.EX P0, PT, R31, RZ, PT, P0 ;  /* 0x000000ff1f00720c */ /* 0x000fe20003f05300 */
[----:B------:R-:W1:Y:S01]  /*8340*/  LDC R23, c[0x0][0x148] ;  /* 0x00005200ff177b82 */ /* 0x000e620000000800 */
[-CC-:B0-----:R-:W-:Y:S01]  /*8350*/  SHF.R.U64 R18, R10, R14.reuse, R7.reuse ;  /* 0x0000000e0a127219 */ /* 0x181fe20000001207 */
[----:B------:R0:W4:Y:S01]  /*8360*/  F2I.U32.TRUNC.NTZ R20, R12 ;  /* 0x0000000c00147305 */ /* 0x000122000020f000 */
[----:B------:R-:W-:Y:S01]  /*8370*/  SHF.R.U32.HI R7, RZ, R14, R7 ;  /* 0x0000000eff077219 */ /* 0x000fe20000011607 */
[----:B------:R-:W-:-:S04]  /*8380*/  IMAD.MOV.U32 R11, RZ, RZ, -0x1 ;  /* 0xffffffffff0b7424 */ /* 0x000fc800078e00ff */
[----:B------:R-:W0:Y:S01]  /*8390*/  LDC R22, c[0x0][0x600] ;  /* 0x00018000ff167b82 */ /* 0x000e220000000800 */
[-CC-:B--2---:R-:W-:Y:S02]  /*83a0*/  SHF.R.U64 R16, R18, R26.reuse, R7.reuse ;  /* 0x0000001a12107219 */ /* 0x184fe40000001207 */
[----:B------:R-:W-:-:S05]  /*83b0*/  SHF.R.U32.HI R7, RZ, R26, R7 ;  /* 0x0000001aff077219 */ /* 0x000fca0000011607 */
[----:B------:R-:W2:Y:S01]  /*83c0*/  LDC R29, c[0x0][0x648] ;  /* 0x00019200ff1d7b82 */ /* 0x000ea20000000800 */
[-C--:B---3--:R-:W-:Y:S02]  /*83d0*/  SHF.L.U32 R10, R11, R28.reuse, RZ ;  /* 0x0000001c0b0a7219 */ /* 0x088fe400000006ff */
[--C-:B------:R-:W-:Y:S02]  /*83e0*/  SHF.R.U64 R21, R16, R28, R7.reuse ;  /* 0x0000001c10157219 */ /* 0x100fe40000001207 */
[----:B------:R-:W-:Y:S02]  /*83f0*/  LOP3.LUT R27, RZ, R10, RZ, 0x33, !PT ;  /* 0x0000000aff1b7212 */ /* 0x000fe400078e33ff */
[-C--:B------:R-:W-:Y:S01]  /*8400*/  SHF.R.U32.HI R11, RZ, R28.reuse, R7 ;  /* 0x0000001cff0b7219 */ /* 0x080fe20000011607 */
[----:B------:R-:W3:Y:S01]  /*8410*/  LDC R32, c[0x0][0x638] ;  /* 0x00018e00ff207b82 */ /* 0x000ee20000000800 */
[----:B------:R-:W-:Y:S01]  /*8420*/  SHF.L.U32 R26, R13, R28, RZ ;  /* 0x0000001c0d1a7219 */ /* 0x000fe200000006ff */
[----:B------:R-:W-:-:S06]  /*8430*/  IMAD.MOV.U32 R10, RZ, RZ, R21 ;  /* 0x000000ffff0a7224 */ /* 0x000fcc00078e0015 */
[----:B------:R-:W0:Y:S01]  /*8440*/  LDC R33, c[0x0][0x610] ;  /* 0x00018400ff217b82 */ /* 0x000e220000000800 */
[----:B----4-:R-:W-:Y:S05]  /*8450*/  @!P0 BRA `(.L_x_154) ;  /* 0x0000000000288947 */ /* 0x010fea0003800000 */
[----:B------:R-:W4:Y:S02]  /*8460*/  LDC R10, c[0x0][0x64c] ;  /* 0x00019300ff0a7b82 */ /* 0x000f240000000800 */
[----:B----4-:R-:W-:-:S05]  /*8470*/  IADD3 R7, P0, R21, R10, RZ ;  /* 0x0000000a15077210 */ /* 0x010fca0007f1e0ff */
[----:B------:R-:W-:-:S04]  /*8480*/  IMAD.X R17, RZ, RZ, R11, P0 ;  /* 0x000000ffff117224 */ /* 0x000fc800000e060b */
[----:B------:R-:W-:-:S04]  /*8490*/  IMAD.WIDE.U32 R10, R17, R30, RZ ;  /* 0x0000001e110a7225 */ /* 0x000fc800078e00ff */
[----:B0-----:R-:W-:-:S04]  /*84a0*/  IMAD.WIDE.U32 R12, P0, R7, R31, R10 ;  /* 0x0000001f070c7225 */ /* 0x001fc8000780000a */
[----:B------:R-:W-:-:S04]  /*84b0*/  IMAD.WIDE.U32 R10, R7, R30, RZ ;  /* 0x0000001e070a7225 */ /* 0x000fc800078e00ff */
[----:B------:R-:W-:Y:S01]  /*84c0*/  IMAD.X R15, RZ, RZ, RZ, P0 ;  /* 0x000000ffff0f7224 */ /* 0x000fe200000e06ff */
[----:B------:R-:W-:Y:S01]  /*84d0*/  IADD3 RZ, P0, R11, R12, RZ ;  /* 0x0000000c0bff7210 */ /* 0x000fe20007f1e0ff */
[----:B------:R-:W-:-:S04]  /*84e0*/  IMAD.MOV.U32 R14, RZ, RZ, R13 ;  /* 0x000000ffff0e7224 */ /* 0x000fc800078e000d */
[----:B------:R-:W-:-:S08]  /*84f0*/  IMAD.WIDE.U32.X R10, R17, R31, R14, P0 ;  /* 0x0000001f110a7225 */ /* 0x000fd000000e040e */
.L_x_154:
[----:B--2---:R-:W-:Y:S01]  /*8500*/  SHF.R.U64 R7, R10, R29, R11 ;  /* 0x0000001d0a077219 */ /* 0x004fe2000000120b */
[----:B0-----:R-:W-:Y:S01]  /*8510*/  VIADD R11, R22, 0xffffffff ;  /* 0xffffffff160b7836 */ /* 0x001fe20000000000 */
[----:B------:R-:W-:Y:S01]  /*8520*/  LOP3.LUT R28, R16, R27, RZ, 0xc0, !PT ;  /* 0x0000001b101c7212 */ /* 0x000fe200078ec0ff */
[----:B------:R-:W-:Y:S02]  /*8530*/  IMAD.MOV R20, RZ, RZ, -R20 ;  /* 0x000000ffff147224 */ /* 0x000fe400078e0a14 */
[----:B------:R-:W-:Y:S01]  /*8540*/  IMAD.MOV R10, RZ, RZ, -R7 ;  /* 0x000000ffff0a7224 */ /* 0x000fe200078e0a07 */
[----:B------:R-:W-:Y:S01]  /*8550*/  LOP3.LUT R18, R18, R11, RZ, 0xc0, !PT ;  /* 0x0000000b12127212 */ /* 0x000fe200078ec0ff */
[----:B------:R-:W-:Y:S02]  /*8560*/  IMAD R28, R26, R7, R28 ;  /* 0x000000071a1c7224 */ /* 0x000fe400078e021c */
[----:B-1----:R-:W-:Y:S02]  /*8570*/  @P3 IMAD R25, R23, R20, R24 ;  /* 0x0000001417193224 */ /* 0x002fe400078e0218 */
[----:B---3--:R-:W-:-:S02]  /*8580*/  IMAD R7, R10, R32, R21 ;  /* 0x000000200a077224 */ /* 0x008fc400078e0215 */
[----:B------:R-:W-:Y:S02]  /*8590*/  IMAD R28, R28, R33, R25 ;  /* 0x000000211c1c7224 */ /* 0x000fe400078e0219 */
[----:B------:R-:W-:Y:S02]  /*85a0*/  IMAD R7, R7, R22, R18 ;  /* 0x0000001607077224 */ /* 0x000fe400078e0212 */
[----:B------:R-:W-:-:S03]  /*85b0*/  IMAD.MOV.U32 R10, RZ, RZ, 0x1 ;  /* 0x00000001ff0a7424 */ /* 0x000fc600078e00ff */
[----:B------:R-:W-:Y:S02]  /*85c0*/  SEL R11, R7, R28, !P3 ;  /* 0x0000001c070b7207 */ /* 0x000fe40005800000 */
[----:B------:R-:W-:Y:S01]  /*85d0*/  SEL R28, R28, R7, !P3 ;  /* 0x000000071c1c7207 */ /* 0x000fe20005800000 */
[----:B------:R-:W-:-:S07]  /*85e0*/  IMAD.MOV.U32 R7, RZ, RZ, R19 ;  /* 0x000000ffff077224 */ /* 0x000fce00078e0013 */
.L_x_152:
[----:B------:R-:W-:Y:S01]  /*85f0*/  LOP3.LUT P0, RZ, R10, 0xff, RZ, 0xc0, !PT ;  /* 0x000000ff0aff7812 */ /* 0x000fe2000780c0ff */
[----:B------:R-:W-:-:S12]  /*8600*/  IMAD.MOV.U32 R10, RZ, RZ, R28 ;  /* 0x000000ffff0a7224 */ /* 0x000fd800078e001c */
[----:B------:R-:W-:Y:S05]  /*8610*/  @P0 BRA `(.L_x_155) ;  /* 0xffffff8c00040947 */ /* 0x000fea000383ffff */
[----:B------:R-:W-:Y:S05]  /*8620*/  EXIT ;  /* 0x000000000000794d */ /* 0x000fea0003800000 */
.L_x_7:
[----:B0-----:R-:W-:Y:S01]  /*8630*/  ULDC.64 UR4, c[0x0][0x650] ;  /* 0x0001940000047ab9 */ /* 0x001fe20000000a00 */
        /* <DEDUP_REMOVED lines=25> */
.L_x_157:
[----:B------:R-:W0:Y:S01]  /*87d0*/  LDC.64 R28, c[0x0][0x640] ;  /* 0x00019000ff1c7b82 */ /* 0x000e220000000a00 */
[-CC-:B------:R-:W-:Y:S01]  /*87e0*/  SHF.R.U64 R21, R16, R6.reuse, R17.reuse ;  /* 0x0000000610157219 */ /* 0x180fe20000001211 */
[----:B------:R-:W-:Y:S01]  /*87f0*/  IMAD.MOV.U32 R31, RZ, RZ, 0x1 ;  /* 0x00000001ff1f7424 */ /* 0x000fe200078e00ff */
[----:B------:R-:W-:Y:S02]  /*8800*/  SHF.R.U32.HI R5, RZ, R6, R17 ;  /* 0x00000006ff057219 */ /* 0x000fe40000011611 */
        /* <DEDUP_REMOVED lines=9> */
[----:B0-----:R-:W-:Y:S01]  /*88a0*/  ISETP.NE.U32.AND P0, PT, R28, RZ, PT ;  /* 0x000000ff1c00720c */ /* 0x001fe20003f05070 */
[----:B------:R-:W-:-:S03]  /*88b0*/  IMAD.MOV.U32 R11, RZ, RZ, -0x1 ;  /* 0xffffffffff0b7424 */ /* 0x000fc600078e00ff */
[----:B------:R-:W-:Y:S02]  /*88c0*/  ISETP.NE.AND.EX P0, PT, R29, RZ, PT, P0 ;  /* 0x000000ff1d00720c */ /* 0x000fe40003f05300 */
[----:B------:R-:W0:Y:S01]  /*88d0*/  LDC R24, c[0x0][0x600] ;  /* 0x00018000ff187b82 */ /* 0x000e220000000800 */
[-CC-:B-1----:R-:W-:Y:S02]  /*88e0*/  SHF.R.U64 R18, R10, R14.reuse, R5.reuse ;  /* 0x0000000e0a127219 */ /* 0x182fe40000001205 */
[----:B------:R-:W-:-:S05]  /*88f0*/  SHF.R.U32.HI R5, RZ, R14, R5 ;  /* 0x0000000eff057219 */ /* 0x000fca0000011605 */
        /* <DEDUP_REMOVED lines=21> */
.L_x_158:
[----:B-1----:R-:W-:Y:S01]  /*8a50*/  SHF.R.U64 R6, R10, R25, R11 ;  /* 0x000000190a067219 */ /* 0x002fe2000000120b */
[----:B0-----:R-:W-:Y:S01]  /*8a60*/  VIADD R11, R24, 0xffffffff ;  /* 0xffffffff180b7836 */ /* 0x001fe20000000000 */
[----:B------:R-:W-:Y:S01]  /*8a70*/  SHF.L.U32 R9, R31, R26, RZ ;  /* 0x0000001a1f097219 */ /* 0x000fe200000006ff */
[----:B------:R-:W-:Y:S01]  /*8a80*/  @P3 IMAD R12, R13, R20, R8 ;  /* 0x000000140d0c3224 */ /* 0x000fe200078e0208 */
[----:B------:R-:W-:Y:S01]  /*8a90*/  LOP3.LUT R5, R22, R33, RZ, 0xc0, !PT ;  /* 0x0000002116057212 */ /* 0x000fe200078ec0ff */
[----:B------:R-:W-:Y:S01]  /*8aa0*/  IMAD.MOV R10, RZ, RZ, -R6 ;  /* 0x000000ffff0a7224 */ /* 0x000fe200078e0a06 */
[----:B------:R-:W-:Y:S01]  /*8ab0*/  LOP3.LUT R18, R18, R11, RZ, 0xc0, !PT ;  /* 0x0000000b12127212 */ /* 0x000fe200078ec0ff */
[----:B------:R-:W-:Y:S02]  /*8ac0*/  IMAD.MOV.U32 R8, RZ, RZ, 0x1 ;  /* 0x00000001ff087424 */ /* 0x000fe400078e00ff */
[----:B------:R-:W-:Y:S02]  /*8ad0*/  IMAD R9, R9, R6, R5 ;  /* 0x0000000609097224 */ /* 0x000fe400078e0205 */
[----:B--2---:R-:W-:-:S02]  /*8ae0*/  IMAD R5, R10, R27, R23 ;  /* 0x0000001b0a057224 */ /* 0x004fc400078e0217 */
[----:B---3--:R-:W-:Y:S02]  /*8af0*/  IMAD R6, R9, R30, R12 ;  /* 0x0000001e09067224 */ /* 0x008fe400078e020c */
[----:B------:R-:W-:Y:S01]  /*8b00*/  IMAD R9, R5, R24, R18 ;  /* 0x0000001805097224 */ /* 0x000fe200078e0212 */
[----:B------:R-:W-:Y:S01]  /*8b10*/  PRMT R5, R8, 0x7610, R5 ;  /* 0x0000761008057816 */ /* 0x000fe20000000005 */
[----:B------:R-:W-:-:S03]  /*8b20*/  IMAD.MOV.U32 R16, RZ, RZ, R21 ;  /* 0x000000ffff107224 */ /* 0x000fc600078e0015 */
[----:B------:R-:W-:Y:S02]  /*8b30*/  SEL R18, R9, R6, !P3 ;  /* 0x0000000609127207 */ /* 0x000fe40005800000 */
[----:B------:R-:W-:-:S07]  /*8b40*/  SEL R6, R6, R9, !P3 ;  /* 0x0000000906067207 */ /* 0x000fce0005800000 */
.L_x_156:
[----:B------:R-:W-:-:S08]  /*8b50*/  NOP ;  /* 0x0000000000007918 */ /* 0x000fd00000000000 */
[----:B------:R-:W0:-:S00]  /*8b60*/  USETMAXREG.DEALLOC.CTAPOOL 0x28 ;  /* 0x00000028000079c8 */ /* 0x000e0000080e0500 */
[----:B0-----:R-:W-:-:S13]  /*8b70*/  ISETP.NE.AND P0, PT, R7, RZ, PT ;  /* 0x000000ff0700720c */ /* 0x001fda0003f05270 */
[----:B------:R-:W-:Y:S05]  /*8b80*/  @P0 EXIT ;  /* 0x000000000000094d */ /* 0x000fea0003800000 */
[----:B------:R-:W-:Y:S01]  /*8b90*/  LOP3.LUT P0, RZ, R5, 0xff, RZ, 0xc0, !PT ;  /* 0x000000ff05ff7812 */ /* 0x000fe2000780c0ff */
[----:B------:R-:W-:Y:S02]  /*8ba0*/  IMAD.MOV.U32 R5, RZ, RZ, 0x1 ;  /* 0x00000001ff057424 */ /* 0x000fe400078e00ff */
[----:B------:R-:W-:-:S10]  /*8bb0*/  IMAD.MOV.U32 R17, RZ, RZ, RZ ;  /* 0x000000ffff117224 */ /* 0x000fd400078e00ff */
[----:B------:R-:W-:Y:S05]  /*8bc0*/  @!P0 BRA `(.L_x_159) ;  /* 0x0000000c00388947 */ /* 0x000fea0003800000 */
[----:B------:R-:W0:Y:S01]  /*8bd0*/  LDC R5, c[0x0][0x28c] ;  /* 0x0000a300ff057b82 */ /* 0x000e220000000800 */
[----:B------:R-:W1:Y:S01]  /*8be0*/  S2R R11, SR_CgaCtaId ;  /* 0x00000000000b7919 */ /* 0x000e620000008800 */
[----:B------:R-:W-:Y:S01]  /*8bf0*/  ULDC UR5, c[0x0][0x600] ;  /* 0x0001800000057ab9 */ /* 0x000fe20000000800 */
[----:B------:R-:W-:Y:S01]  /*8c00*/  ULDC UR4, c[0x0][0xc] ;  /* 0x0000030000047ab9 */ /* 0x000fe20000000800 */
[----:B------:R-:W-:Y:S01]  /*8c10*/  UIADD3 UR16, UR5, -0x1, URZ ;  /* 0xffffffff05107890 */ /* 0x000fe2000fffe03f */
[----:B------:R-:W-:Y:S01]  /*8c20*/  BSSY B0, `(.L_x_159) ;  /* 0x00000c8000007945 */ /* 0x000fe20003800000 */
[----:B------:R-:W-:Y:S01]  /*8c30*/  ULDC UR6, c[0x0][0x658] ;  /* 0x0001960000067ab9 */ /* 0x000fe20000000800 */
[----:B------:R-:W-:Y:S01]  /*8c40*/  ULDC UR5, c[0x0][0x10] ;  /* 0x0000040000057ab9 */ /* 0x000fe20000000800 */
[----:B------:R-:W-:Y:S01]  /*8c50*/  UMOV UR7, 0xffffffff ;  /* 0xffffffff00077882 */ /* 0x000fe20000000000 */
[----:B------:R-:W-:Y:S01]  /*8c60*/  UMOV UR8, 0x1 ;  /* 0x0000000100087882 */ /* 0x000fe20000000000 */
[----:B------:R-:W-:Y:S01]  /*8c70*/  UIMAD.WIDE.U32 UR4, UR4, UR5, URZ ;  /* 0x00000005040472a5 */ /* 0x000fe2000f8e003f */
[----:B------:R-:W-:Y:S01]  /*8c80*/  IMAD.MOV.U32 R14, RZ, RZ, 0x1 ;  /* 0x00000001ff0e7424 */ /* 0x000fe200078e00ff */
[----:B------:R-:W-:Y:S01]  /*8c90*/  USHF.L.U32 UR7, UR7, UR6, URZ ;  /* 0x0000000607077299 */ /* 0x000fe2000800063f */
[----:B------:R-:W-:Y:S01]  /*8ca0*/  LOP3.LUT R15, R4, 0x2, RZ, 0xfc, !PT ;  /* 0x00000002040f7812 */ /* 0x000fe200078efcff */
[----:B------:R-:W-:Y:S01]  /*8cb0*/  USHF.L.U32 UR18, UR8, UR6, URZ ;  /* 0x0000000608127299 */ /* 0x000fe2000800063f */
[----:B------:R-:W-:Y:S01]  /*8cc0*/  IMAD.MOV.U32 R17, RZ, RZ, RZ ;  /* 0x000000ffff117224 */ /* 0x000fe200078e00ff */
[----:B------:R-:W-:Y:S01]  /*8cd0*/  ULOP3.LUT UR17, URZ, UR7, URZ, 0x33, !UPT ;  /* 0x000000073f117292 */ /* 0x000fe2000f8e333f */
[----:B------:R-:W-:Y:S01]  /*8ce0*/  ULDC UR6, c[0x0][0x14] ;  /* 0x0000050000067ab9 */ /* 0x000fe20000000800 */
[----:B------:R-:W-:Y:S01]  /*8cf0*/  ULDC.64 UR22, c[0x0][0x198] ;  /* 0x0000660000167ab9 */ /* 0x000fe20000000a00 */
[----:B------:R-:W-:-:S02]  /*8d00*/  UIMAD.WIDE.U32 UR20, UR4, UR6, URZ ;  /* 0x00000006041472a5 */ /* 0x000fc4000f8e003f */
[----:B------:R-:W-:Y:S01]  /*8d10*/  UIMAD UR13, UR5, UR6, URZ ;  /* 0x00000006050d72a4 */ /* 0x000fe2000f8e023f */
[----:B0-----:R-:W-:-:S03]  /*8d20*/  VIADD R5, R5, 0x7f ;  /* 0x0000007f05057836 */ /* 0x001fc60000000000 */
[----:B------:R-:W-:Y:S02]  /*8d30*/  UIADD3 UR13, UR21, UR13, URZ ;  /* 0x0000000d150d7290 */ /* 0x000fe4000fffe03f */
[----:B------:R-:W-:-:S04]  /*8d40*/  SHF.R.S32.HI R8, RZ, 0x1f, R5 ;  /* 0x0000001fff087819 */ /* 0x000fc80000011405 */
[----:B------:R-:W-:Y:S01]  /*8d50*/  LEA.HI R8, R8, R5, RZ, 0x7 ;  /* 0x0000000508087211 */ /* 0x000fe200078f38ff */
[----:B------:R-:W-:Y:S01]  /*8d60*/  IMAD.MOV.U32 R5, RZ, RZ, 0x1 ;  /* 0x00000001ff057424 */ /* 0x000fe200078e00ff */
[----:B-1----:R-:W-:Y:S02]  /*8d70*/  LOP3.LUT R11, R11, 0x1, RZ, 0xc0, !PT ;  /* 0x000000010b0b7812 */ /* 0x002fe400078ec0ff */
[----:B------:R-:W-:-:S05]  /*8d80*/  SHF.R.S32.HI R10, RZ, 0x7, R8 ;  /* 0x00000007ff0a7819 */ /* 0x000fca0000011408 */
[----:B------:R-:W-:-:S07]  /*8d90*/  VIADD R12, R10, 0x1 ;  /* 0x000000010a0c7836 */ /* 0x000fce0000000000 */
.L_x_170:
[----:B------:R-:W-:-:S03]  /*8da0*/  UMOV UR4, 0xffffffff ;  /* 0xffffffff00047882 */ /* 0x000fc60000000000 */
[----:B------:R-:W-:Y:S05]  /*8db0*/  BRA.DIV UR4, `(.L_x_160) ;  /* 0x0000001204187947 */ /* 0x000fea000b800000 */
[----:B------:R-:W-:-:S13]  /*8dc0*/  ELECT P0, URZ, PT ;  /* 0x00000000003f782f */ /* 0x000fda0003800000 */
.L_x_184:
[----:B------:R-:W0:Y:S01]  /*8dd0*/  LDC R7, c[0x0][0x28c] ;  /* 0x0000a300ff077b82 */ /* 0x000e220000000800 */
[----:B------:R-:W-:Y:S01]  /*8de0*/  BSSY B1, `(.L_x_161) ;  /* 0x0000039000017945 */ /* 0x000fe20003800000 */
[----:B0-----:R-:W-:-:S13]  /*8df0*/  ISETP.LT.OR P0, PT, R7, 0x1, !P0 ;  /* 0x000000010700780c */ /* 0x001fda0004701670 */
[----:B------:R-:W-:Y:S05]  /*8e00*/  @P0 BRA `(.L_x_162) ;  /* 0x0000000000d80947 */ /* 0x000fea0003800000 */
[----:B------:R-:W-:Y:S02]  /*8e10*/  IMAD R18, R18, 0x2, R11 ;  /* 0x0000000212127824 */ /* 0x000fe400078e020b */
[----:B------:R-:W-:Y:S02]  /*8e20*/  IMAD.SHL.U32 R20, R6, 0x80, RZ ;  /* 0x0000008006147824 */ /* 0x000fe400078e00ff */
[----:B------:R-:W-:Y:S02]  /*8e30*/  IMAD.MOV.U32 R22, RZ, RZ, RZ ;  /* 0x000000ffff167224 */ /* 0x000fe400078e00ff */
[----:B------:R-:W-:Y:S02]  /*8e40*/  IMAD.MOV.U32 R6, RZ, RZ, R12 ;  /* 0x000000ffff067224 */ /* 0x000fe400078e000c */
[----:B------:R-:W-:Y:S02]  /*8e50*/  IMAD.MOV.U32 R7, RZ, RZ, R5 ;  /* 0x000000ffff077224 */ /* 0x000fe400078e0005 */
[----:B------:R-:W-:-:S02]  /*8e60*/  IMAD.MOV.U32 R8, RZ, RZ, R17 ;  /* 0x000000ffff087224 */ /* 0x000fc400078e0011 */
[----:B------:R-:W-:-:S07]  /*8e70*/  IMAD R19, R18, 0x38, RZ ;  /* 0x0000003812137824 */ /* 0x000fce00078e02ff */
.L_x_165:
[----:B------:R-:W0:Y:S01]  /*8e80*/  S2R R18, SR_CgaCtaId ;  /* 0x0000000000127919 */ /* 0x000e220000008800 */
[----:B------:R-:W-:Y:S02]  /*8e90*/  MOV R9, 0x400 ;  /* 0x0000040000097802 */ /* 0x000fe40000000f00 */
[----:B------:R-:W-:-:S13]  /*8ea0*/  LOP3.LUT P1, RZ, R0, 0x7f, RZ, 0xc0, !PT ;  /* 0x0000007f00ff7812 */ /* 0x000fda000782c0ff */
[----:B------:R-:W1:Y:S01]  /*8eb0*/  @!P1 LDC R13, c[0x0][0x500] ;  /* 0x00014000ff0d9b82 */ /* 0x000e620000000800 */
[----:B0-----:R-:W-:Y:S02]  /*8ec0*/  LEA R21, R18, R9, 0x18 ;  /* 0x0000000912157211 */ /* 0x001fe400078ec0ff */
[----:B------:R-:W-:-:S03]  /*8ed0*/  SHF.L.U32 R9, R7, 0x1f, RZ ;  /* 0x0000001f07097819 */ /* 0x000fc600000006ff */
[----:B------:R-:W-:-:S04]  /*8ee0*/  IMAD R18, R8, 0x8, R21 ;  /* 0x0000000808127824 */ /* 0x000fc800078e0215 */
[----:B------:R-:W0:Y:S02]  /*8ef0*/  SYNCS.PHASECHK.TRANS64.TRYWAIT P0, [R18+URZ+0x38], R9 ;  /* 0x00003809120075a7 */ /* 0x000e24000800017f */
[----:B01----:R-:W-:Y:S05]  /*8f00*/  @!P0 BRA `(.L_x_163) ;  /* 0x0000000c00e48947 */ /* 0x003fea0003800000 */
.L_x_185:
[----:B0-----:R-:W-:Y:S01]  /*8f10*/  PRMT R9, R15, 0x9910, RZ ;  /* 0x000099100f097816 */ /* 0x001fe200000000ff */
[----:B------:R0:W-:Y:S03]  /*8f20*/  @!P1 SYNCS.ARRIVE.TRANS64 RZ, [R18+URZ], R13 ;  /* 0x0000000d12ff99a7 */ /* 0x0001e6000800003f */
[----:B------:R-:W-:-:S13]  /*8f30*/  ISETP.NE.AND P0, PT, R9, 0x2, PT ;  /* 0x000000020900780c */ /* 0x000fda0003f05270 */
[----:B0-----:R-:W-:Y:S05]  /*8f40*/  @P0 BRA `(.L_x_164) ;  /* 0x0000000000040947 */ /* 0x001fea0003800000 */
[----:B------:R-:W-:Y:S01]  /*8f50*/  BPT.TRAP 0x1 ;  /* 0x000000040000795c */ /* 0x000fe20000300000 */
.L_x_164:
[----:B------:R-:W-:Y:S01]  /*8f60*/  IMAD R9, R8, 0x2, R11 ;  /* 0x0000000208097824 */ /* 0x000fe200078e020b */
[----:B------:R-:W-:Y:S01]  /*8f70*/  R2UR UR9, R18 ;  /* 0x00000000120972ca */ /* 0x000fe200000e0000 */
[--C-:B------:R-:W-:Y:S01]  /*8f80*/  IMAD R13, R8, 0x4000, R21.reuse ;  /* 0x00004000080d7824 */ /* 0x100fe200078e0215 */
[----:B------:R-:W-:Y:S01]  /*8f90*/  UIADD3 UR4, UP0, UR22, 0xf0, URZ ;  /* 0x000000f016047890 */ /* 0x000fe2000ff1e03f */
[----:B------:R-:W-:Y:S01]  /*8fa0*/  IMAD R9, R9, 0x1c00, R21 ;  /* 0x00001c0009097824 */ /* 0x000fe200078e0215 */
[----:B------:R-:W-:Y:S01]  /*8fb0*/  R2UR UR11, R20 ;  /* 0x00000000140b72ca */ /* 0x000fe200000e0000 */
[----:B------:R-:W-:Y:S01]  /*8fc0*/  VIADD R6, R6, 0xffffffff ;  /* 0xffffffff06067836 */ /* 0x000fe20000000000 */
[----:B------:R-:W-:Y:S01]  /*8fd0*/  R2UR UR5, R13 ;  /* 0x000000000d0572ca */ /* 0x000fe200000e0000 */
[----:B------:R-:W-:Y:S01]  /*8fe0*/  UIADD3 UR24, UP1, UR22, 0x1f0, URZ ;  /* 0x000001f016187890 */ /* 0x000fe2000ff3e03f */
[----:B------:R-:W-:Y:S01]  /*8ff0*/  R2UR UR8, R9 ;  /* 0x00000000090872ca */ /* 0x000fe200000e0000 */
[----:B------:R-:W-:Y:S01]  /*9000*/  VIADD R8, R8, 0x1 ;  /* 0x0000000108087836 */ /* 0x000fe20000000000 */
[----:B------:R-:W-:Y:S01]  /*9010*/  R2UR UR10, R22 ;  /* 0x00000000160a72ca */ /* 0x000fe200000e0000 */
[----:B------:R-:W-:Y:S01]  /*9020*/  UIADD3.X UR25, URZ, UR23, URZ, UP1, !UPT ;  /* 0x000000173f197290 */ /* 0x000fe20008ffe43f */
[----:B------:R-:W-:Y:S01]  /*9030*/  R2UR UR12, R16 ;  /* 0x00000000100c72ca */ /* 0x000fe200000e0000 */
[----:B------:R-:W-:Y:S01]  /*9040*/  UMOV UR6, 0x0 ;  /* 0x0000000000067882 */ /* 0x000fe20000000000 */
[----:B------:R-:W-:Y:S01]  /*9050*/  R2UR UR19, R19 ;  /* 0x00000000131372ca */ /* 0x000fe200000e0000 */
[----:B------:R-:W-:Y:S01]  /*9060*/  UMOV UR7, 0x10000000 ;  /* 0x1000000000077882 */ /* 0x000fe20000000000 */
[----:B------:R-:W-:Y:S01]  /*9070*/  ISETP.GT.AND P1, PT, R6, 0x1, PT ;  /* 0x000000010600780c */ /* 0x000fe20003f24270 */
[----:B------:R-:W-:Y:S01]  /*9080*/  UMOV UR26, 0x30000 ;  /* 0x00030000001a7882 */ /* 0x000fe20000000000 */
[----:B------:R-:W-:Y:S01]  /*9090*/  ISETP.NE.AND P0, PT, R8, 0x7, PT ;  /* 0x000000070800780c */ /* 0x000fe20003f05270 */
[----:B------:R-:W-:Y:S01]  /*90a0*/  UIADD3 UR14, UR5, 0x180, URZ ;  /* 0x00000180050e7890 */ /* 0x000fe2000fffe03f */
[----:B------:R-:W-:Y:S01]  /*90b0*/  VIADD R22, R22, 0x80 ;  /* 0x0000008016167836 */ /* 0x000fe20000000000 */
[----:B------:R-:W-:Y:S01]  /*90c0*/  UIADD3.X UR5, URZ, UR23, URZ, UP0, !UPT ;  /* 0x000000173f057290 */ /* 0x000fe200087fe43f */
[----:B------:R-:W-:Y:S01]  /*90d0*/  SEL R18, RZ, 0x1, P0 ;  /* 0x00000001ff127807 */ /* 0x000fe20000000000 */
[----:B------:R-:W-:Y:S01]  /*90e0*/  UIADD3 UR15, UR8, 0x1c180, URZ ;  /* 0x0001c180080f7890 */ /* 0x000fe2000fffe03f */
[----:B------:R-:W-:-:S02]  /*90f0*/  SEL R8, R8, RZ, P0 ;  /* 0x000000ff08087207 */ /* 0x000fc40000000000 */
[----:B------:R-:W-:Y:S01]  /*9100*/  UMOV UR8, UR14 ;  /* 0x0000000e00087c82 */ /* 0x000fe20008000000 */
[----:B------:R-:W-:-:S03]  /*9110*/  LOP3.LUT R7, R7, R18, RZ, 0x3c, !PT ;  /* 0x0000001207077212 */ /* 0x000fc600078e3cff */
[----:B------:R0:W-:Y:S02]  /*9120*/  UTMALDG.3D [UR8], [UR4], desc[UR6] ;  /* 0x00000608040075b4 */ /* 0x0001e40008011000 */
[----:B0-----:R-:W-:Y:S01]  /*9130*/  UMOV UR8, UR15 ;  /* 0x0000000f00087c82 */ /* 0x001fe20008000000 */
[----:B------:R-:W-:Y:S02]  /*9140*/  UMOV UR11, UR19 ;  /* 0x00000013000b7c82 */ /* 0x000fe40008000000 */
[----:B------:R0:W-:Y:S02]  /*9150*/  UTMALDG.3D.MULTICAST [UR8], [UR24], UR26, desc[UR6] ;  /* 0x00000608180073b4 */ /* 0x0001e4000801181a */
[----:B0-----:R-:W-:Y:S05]  /*9160*/  @P1 BRA `(.L_x_165) ;  /* 0xfffffffc00441947 */ /* 0x001fea000383ffff */
.L_x_162:
[----:B------:R-:W-:Y:S05]  /*9170*/  BSYNC B1 ;  /* 0x0000000000017941 */ /* 0x000fea0003800000 */
.L_x_161:
[----:B------:R-:W-:Y:S01]  /*9180*/  LOP3.LUT P1, RZ, R14, 0xff, RZ, 0xc0, !PT ;  /* 0x000000ff0eff7812 */ /* 0x000fe2000782c0ff */
[C---:B------:R-:W-:Y:S01]  /*9190*/  IMAD.IADD R17, R10.reuse, 0x1, R17 ;  /* 0x000000010a117824 */ /* 0x040fe200078e0211 */
[----:B------:R-:W-:Y:S01]  /*91a0*/  ULDC.64 UR4, c[0x0][0x650] ;  /* 0x0001940000047ab9 */ /* 0x000fe20000000a00 */
[C---:B------:R-:W-:Y:S01]  /*91b0*/  ISETP.GE.U32.AND P2, PT, R10.reuse, 0x7, PT ;  /* 0x000000070a00780c */ /* 0x040fe20003f46070 */
[----:B------:R-:W-:Y:S01]  /*91c0*/  BSSY B1, `(.L_x_166) ;  /* 0x000006b000017945 */ /* 0x000fe20003800000 */
[C---:B------:R-:W-:Y:S01]  /*91d0*/  IMAD.WIDE.U32 R6, R17.reuse, 0x24924925, RZ ;  /* 0x2492492511067825 */ /* 0x040fe200078e00ff */
[----:B------:R-:W-:Y:S02]  /*91e0*/  ISETP.GT.U32.AND P0, PT, R17, 0x6, PT ;  /* 0x000000061100780c */ /* 0x000fe40003f04070 */
[----:B------:R-:W-:Y:S01]  /*91f0*/  PRMT R14, RZ, 0x7610, R14 ;  /* 0x00007610ff0e7816 */ /* 0x000fe2000000000e */
[----:B------:R-:W-:Y:S01]  /*9200*/  IMAD.MOV.U32 R18, RZ, RZ, -0x1 ;  /* 0xffffffffff127424 */ /* 0x000fe200078e00ff */
[----:B------:R-:W-:Y:S01]  /*9210*/  ISETP.LT.U32.AND P0, PT, R10, 0x7, P0 ;  /* 0x000000070a00780c */ /* 0x000fe20000701070 */
[----:B------:R-:W-:-:S02]  /*9220*/  IMAD.MOV.U32 R16, RZ, RZ, -0x1 ;  /* 0xffffffffff107424 */ /* 0x000fc400078e00ff */
[----:B------:R-:W0:Y:S01]  /*9230*/  @P1 S2R R9, SR_CgaCtaId ;  /* 0x0000000000091919 */ /* 0x000e220000008800 */
[----:B------:R-:W-:Y:S02]  /*9240*/  SEL R6, RZ, 0x1, !P0 ;  /* 0x00000001ff067807 */ /* 0x000fe40004000000 */
[----:B------:R-:W-:Y:S02]  /*9250*/  IADD3 R2, P0, R2, UR20, RZ ;  /* 0x0000001402027c10 */ /* 0x000fe4000ff1e0ff */
[----:B------:R-:W-:Y:S02]  /*9260*/  @P1 MOV R8, 0x400 ;  /* 0x0000040000081802 */ /* 0x000fe40000000f00 */
[----:B------:R-:W-:Y:S02]  /*9270*/  IADD3.X R3, R3, UR13, RZ, P0, !PT ;  /* 0x0000000d03037c10 */ /* 0x000fe400087fe4ff */
[----:B------:R-:W-:Y:S02]  /*9280*/  ISETP.GE.U32.AND P0, PT, R2, UR4, PT ;  /* 0x0000000402007c0c */ /* 0x000fe4000bf06070 */
[----:B------:R-:W-:-:S02]  /*9290*/  LOP3.LUT R5, R5, R6, RZ, 0x3c, !PT ;  /* 0x0000000605057212 */ /* 0x000fc400078e3cff */
[----:B------:R-:W-:Y:S02]  /*92a0*/  ISETP.GE.U32.AND.EX P0, PT, R3, UR5, PT, P0 ;  /* 0x0000000503007c0c */ /* 0x000fe4000bf06100 */
[----:B0-----:R-:W-:Y:S01]  /*92b0*/  @P1 LEA R8, R9, R8, 0x18 ;  /* 0x0000000809081211 */ /* 0x001fe200078ec0ff */
[----:B------:R-:W-:-:S03]  /*92c0*/  IMAD.IADD R9, R17, 0x1, -R7 ;  /* 0x0000000111097824 */ /* 0x000fc600078e0a07 */
[----:B------:R0:W-:Y:S02]  /*92d0*/  @P1 SYNCS.ARRIVE.TRANS64.A1T0 RZ, [R8+URZ+0x88], RZ ;  /* 0x000088ff08ff19a7 */ /* 0x0001e4000810003f */
[----:B------:R-:W-:Y:S02]  /*92e0*/  LEA.HI R9, R9, R7, RZ, 0x1f ;  /* 0x0000000709097211 */ /* 0x000fe400078ff8ff */
[----:B------:R-:W-:Y:S02]  /*92f0*/  PRMT R7, RZ, 0x7610, R7 ;  /* 0x00007610ff077816 */ /* 0x000fe40000000007 */
[----:B------:R-:W-:-:S04]  /*9300*/  SHF.R.U32.HI R6, RZ, 0x2, R9 ;  /* 0x00000002ff067819 */ /* 0x000fc80000011609 */
[----:B------:R-:W-:Y:S01]  /*9310*/  @P2 LOP3.LUT R5, R5, 0x1, R6, 0x78, !PT ;  /* 0x0000000105052812 */ /* 0x000fe200078e7806 */
[----:B------:R-:W-:Y:S02]  /*9320*/  IMAD R17, R6, -0x7, R17 ;  /* 0xfffffff906117824 */ /* 0x000fe400078e0211 */
[----:B------:R-:W-:Y:S01]  /*9330*/  IMAD.MOV.U32 R6, RZ, RZ, -0x1 ;  /* 0xffffffffff067424 */ /* 0x000fe200078e00ff */
[----:B0-----:R-:W-:Y:S06]  /*9340*/  @P0 BRA `(.L_x_167) ;  /* 0x0000000400480947 */ /* 0x001fec0003800000 */
[----:B------:R-:W0:Y:S01]  /*9350*/  S2R R18, SR_CTAID.X ;  /* 0x0000000000127919 */ /* 0x000e220000002500 */
[----:B------:R-:W-:Y:S01]  /*9360*/  ULDC.64 UR4, c[0x0][0x628] ;  /* 0x00018a0000047ab9 */ /* 0x000fe20000000a00 */
[----:B------:R-:W1:Y:S01]  /*9370*/  LDC R19, c[0x0][0x144] ;  /* 0x00005100ff137b82 */ /* 0x000e620000000800 */
[----:B------:R-:W-:Y:S01]  /*9380*/  ISETP.NE.U32.AND P0, PT, RZ, UR4, PT ;  /* 0x00000004ff007c0c */ /* 0x000fe2000bf05070 */
[----:B------:R-:W2:Y:S01]  /*9390*/  S2R R13, SR_CTAID.Y ;  /* 0x00000000000d7919 */ /* 0x000ea20000002600 */
[----:B------:R-:W-:Y:S01]  /*93a0*/  ULDC UR7, c[0x0][0x630] ;  /* 0x00018c0000077ab9 */ /* 0x000fe20000000800 */
[----:B------:R-:W-:Y:S01]  /*93b0*/  ULDC UR8, c[0x0][0x150] ;  /* 0x0000540000087ab9 */ /* 0x000fe20000000800 */
[----:B------:R-:W-:Y:S01]  /*93c0*/  ISETP.NE.AND.EX P0, PT, RZ, UR5, PT, P0 ;  /* 0x00000005ff007c0c */ /* 0x000fe2000bf05300 */
[----:B------:R-:W-:Y:S02]  /*93d0*/  IMAD.MOV.U32 R6, RZ, RZ, R2 ;  /* 0x000000ffff067224 */ /* 0x000fe400078e0002 */
[----:B------:R-:W-:Y:S01]  /*93e0*/  IMAD.MOV.U32 R7, RZ, RZ, R3 ;  /* 0x000000ffff077224 */ /* 0x000fe200078e0003 */
[----:B0-----:R-:W-:-:S09]  /*93f0*/  I2FP.F32.U32 R20, R18 ;  /* 0x0000001200147245 */ /* 0x001fd20000201000 */
[----:B------:R-:W-:Y:S05]  /*9400*/  @!P0 BRA `(.L_x_168) ;  /* 0x0000000000288947 */ /* 0x000fea0003800000 */
[----:B------:R-:W-:Y:S02]  /*9410*/  ULDC UR6, c[0x0][0x634] ;  /* 0x00018d0000067ab9 */ /* 0x000fe40000000800 */
[----:B------:R-:W-:-:S05]  /*9420*/  IADD3 R7, P0, R2, UR6, RZ ;  /* 0x0000000602077c10 */ /* 0x000fca000ff1e0ff */
[----:B------:R-:W-:-:S04]  /*9430*/  IMAD.X R21, RZ, RZ, R3, P0 ;  /* 0x000000ffff157224 */ /* 0x000fc800000e0603 */
[----:B------:R-:W-:-:S04]  /*9440*/  IMAD.WIDE.U32 R8, R21, UR4, RZ ;  /* 0x0000000415087c25 */ /* 0x000fc8000f8e00ff */
[----:B------:R-:W-:-:S04]  /*9450*/  IMAD.WIDE.U32 R8, P0, R7, UR5, R8 ;  /* 0x0000000507087c25 */ /* 0x000fc8000f800008 */
[----:B------:R-:W-:-:S04]  /*9460*/  IMAD.WIDE.U32 R6, R7, UR4, RZ ;  /* 0x0000000407067c25 */ /* 0x000fc8000f8e00ff */
[----:B------:R-:W-:Y:S01]  /*9470*/  IMAD.MOV.U32 R6, RZ, RZ, R9 ;  /* 0x000000ffff067224 */ /* 0x000fe200078e0009 */
[----:B------:R-:W-:Y:S01]  /*9480*/  IADD3 RZ, P1, R7, R8, RZ ;  /* 0x0000000807ff7210 */ /* 0x000fe20007f3e0ff */
[----:B------:R-:W-:-:S04]  /*9490*/  IMAD.X R7, RZ, RZ, RZ, P0 ;  /* 0x000000ffff077224 */ /* 0x000fc800000e06ff */
[----:B------:R-:W-:-:S08]  /*94a0*/  IMAD.WIDE.U32.X R6, R21, UR5, R6, P1 ;  /* 0x0000000515067c25 */ /* 0x000fd000088e0406 */
.L_x_168:
[----:B------:R-:W-:Y:S01]  /*94b0*/  FMUL R20, R20, UR8 ;  /* 0x0000000814147c20 */ /* 0x000fe20008400000 */
[--C-:B------:R-:W-:Y:S01]  /*94c0*/  SHF.R.U64 R16, R6, UR7, R7.reuse ;  /* 0x0000000706107c19 */ /* 0x100fe20008001207 */
[----:B------:R-:W-:Y:S01]  /*94d0*/  ULDC.64 UR4, c[0x0][0x620] ;  /* 0x0001880000047ab9 */ /* 0x000fe20000000a00 */
[----:B------:R-:W-:Y:S01]  /*94e0*/  SHF.R.U32.HI R6, RZ, UR7, R7 ;  /* 0x00000007ff067c19 */ /* 0x000fe20008011607 */
[----:B------:R-:W-:Y:S01]  /*94f0*/  ULDC.64 UR6, c[0x0][0x640] ;  /* 0x0001900000067ab9 */ /* 0x000fe20000000a00 */
[----:B------:R-:W-:Y:S01]  /*9500*/  IADD3 R7, P0, RZ, -R16, RZ ;  /* 0x80000010ff077210 */ /* 0x000fe20007f1e0ff */
[----:B------:R-:W0:Y:S01]  /*9510*/  F2I.U32.TRUNC.NTZ R20, R20 ;  /* 0x0000001400147305 */ /* 0x000e22000020f000 */
[----:B------:R-:W3:Y:S03]  /*9520*/  LDC R22, c[0x0][0x148] ;  /* 0x00005200ff167b82 */ /* 0x000ee60000000800 */
[----:B------:R-:W-:Y:S01]  /*9530*/  IMAD.X R6, RZ, RZ, ~R6, P0 ;  /* 0x000000ffff067224 */ /* 0x000fe200000e0e06 */
[----:B------:R-:W-:-:S03]  /*9540*/  ISETP.NE.U32.AND P0, PT, RZ, UR6, PT ;  /* 0x00000006ff007c0c */ /* 0x000fc6000bf05070 */
[----:B------:R-:W-:Y:S01]  /*9550*/  IMAD R6, R6, UR4, RZ ;  /* 0x0000000406067c24 */ /* 0x000fe2000f8e02ff */
[----:B------:R-:W-:-:S03]  /*9560*/  ISETP.NE.AND.EX P0, PT, RZ, UR7, PT, P0 ;  /* 0x00000007ff007c0c */ /* 0x000fc6000bf05300 */
[C---:B------:R-:W-:Y:S01]  /*9570*/  IMAD R9, R7.reuse, UR5, R6 ;  /* 0x0000000507097c24 */ /* 0x040fe2000f8e0206 */
[----:B------:R-:W-:Y:S01]  /*9580*/  ULDC UR5, c[0x0][0x154] ;  /* 0x0000550000057ab9 */ /* 0x000fe20000000800 */
[----:B------:R-:W-:Y:S01]  /*9590*/  IMAD.WIDE.U32 R6, R7, UR4, R2 ;  /* 0x0000000407067c25 */ /* 0x000fe2000f8e0002 */
[----:B------:R-:W-:-:S03]  /*95a0*/  ULDC UR4, c[0x0][0x618] ;  /* 0x0001860000047ab9 */ /* 0x000fc60000000800 */
[----:B0-----:R-:W-:Y:S02]  /*95b0*/  IMAD.MOV R8, RZ, RZ, -R20 ;  /* 0x000000ffff087224 */ /* 0x001fe400078e0a14 */
[----:B------:R-:W-:Y:S02]  /*95c0*/  IMAD.IADD R7, R7, 0x1, R9 ;  /* 0x0000000107077824 */ /* 0x000fe400078e0209 */
[----:B-1----:R-:W-:Y:S01]  /*95d0*/  IMAD R18, R19, R8, R18 ;  /* 0x0000000813127224 */ /* 0x002fe200078e0212 */
[----:B--2---:R-:W-:Y:S02]  /*95e0*/  I2FP.F32.U32 R8, R13 ;  /* 0x0000000d00087245 */ /* 0x004fe40000201000 */
[--C-:B------:R-:W-:Y:S02]  /*95f0*/  SHF.R.U64 R19, R6, UR4, R7.reuse ;  /* 0x0000000406137c19 */ /* 0x100fe40008001207 */
[----:B------:R-:W-:Y:S01]  /*9600*/  SHF.R.U32.HI R6, RZ, UR4, R7 ;  /* 0x00000004ff067c19 */ /* 0x000fe20008011607 */
[----:B------:R-:W-:Y:S01]  /*9610*/  FMUL R8, R8, UR5 ;  /* 0x0000000508087c20 */ /* 0x000fe20008400000 */
[----:B------:R-:W-:-:S02]  /*9620*/  ULDC UR4, c[0x0][0x608] ;  /* 0x0001820000047ab9 */ /* 0x000fc40000000800 */
[--C-:B------:R-:W-:Y:S01]  /*9630*/  SHF.R.U64 R21, R19, UR4, R6.reuse ;  /* 0x0000000413157c19 */ /* 0x100fe20008001206 */
[----:B------:R0:W1:Y:S01]  /*9640*/  F2I.U32.TRUNC.NTZ R24, R8 ;  /* 0x0000000800187305 */ /* 0x000062000020f000 */
[----:B------:R-:W-:Y:S01]  /*9650*/  SHF.R.U32.HI R6, RZ, UR4, R6 ;  /* 0x00000004ff067c19 */ /* 0x000fe20008011606 */
[----:B------:R-:W-:-:S03]  /*9660*/  ULDC UR4, c[0x0][0x658] ;  /* 0x0001960000047ab9 */ /* 0x000fc60000000800 */
[--C-:B------:R-:W-:Y:S02]  /*9670*/  SHF.R.U64 R20, R21, UR4, R6.reuse ;  /* 0x0000000415147c19 */ /* 0x100fe40008001206 */
[----:B------:R-:W-:-:S03]  /*9680*/  SHF.R.U32.HI R23, RZ, UR4, R6 ;  /* 0x00000004ff177c19 */ /* 0x000fc60008011606 */
[----:B------:R-:W-:Y:S02]  /*9690*/  IMAD.MOV.U32 R6, RZ, RZ, R20 ;  /* 0x000000ffff067224 */ /* 0x000fe400078e0014 */
[----:B------:R-:W-:Y:S01]  /*96a0*/  IMAD.MOV.U32 R7, RZ, RZ, R23 ;  /* 0x000000ffff077224 */ /* 0x000fe200078e0017 */
[----:B0-----:R-:W-:Y:S06]  /*96b0*/  @!P0 BRA `(.L_x_169) ;  /* 0x0000000000288947 */ /* 0x001fec0003800000 */
        /* <DEDUP_REMOVED lines=10> */
.L_x_169:
[----:B------:R-:W-:Y:S01]  /*9760*/  ULDC UR4, c[0x0][0x648] ;  /* 0x0001920000047ab9 */ /* 0x000fe20000000800 */
[----:B------:R-:W-:Y:S01]  /*9770*/  LOP3.LUT R21, R21, UR17, RZ, 0xc0, !PT ;  /* 0x0000001115157c12 */ /* 0x000fe2000f8ec0ff */
[----:B-1----:R-:W-:Y:S01]  /*9780*/  IMAD.MOV R24, RZ, RZ, -R24 ;  /* 0x000000ffff187224 */ /* 0x002fe200078e0a18 */
[----:B------:R-:W-:Y:S01]  /*9790*/  SHF.R.U64 R6, R6, UR4, R7 ;  /* 0x0000000406067c19 */ /* 0x000fe20008001207 */
[----:B------:R-:W-:Y:S01]  /*97a0*/  ULDC UR4, c[0x0][0x638] ;  /* 0x00018e0000047ab9 */ /* 0x000fe20000000800 */
[----:B------:R-:W-:Y:S01]  /*97b0*/  LOP3.LUT R9, R19, UR16, RZ, 0xc0, !PT ;  /* 0x0000001013097c12 */ /* 0x000fe2000f8ec0ff */
[----:B---3--:R-:W-:Y:S01]  /*97c0*/  @P3 IMAD R18, R22, R24, R13 ;  /* 0x0000001816123224 */ /* 0x008fe200078e020d */
[----:B------:R-:W-:Y:S01]  /*97d0*/  ULDC UR5, c[0x0][0x610] ;  /* 0x0001840000057ab9 */ /* 0x000fe20000000800 */
[----:B------:R-:W-:Y:S02]  /*97e0*/  IMAD.MOV R7, RZ, RZ, -R6 ;  /* 0x000000ffff077224 */ /* 0x000fe400078e0a06 */
[----:B------:R-:W-:-:S02]  /*97f0*/  IMAD R21, R6, UR18, R21 ;  /* 0x0000001206157c24 */ /* 0x000fc4000f8e0215 */
[----:B------:R-:W-:Y:S01]  /*9800*/  IMAD R20, R7, UR4, R20 ;  /* 0x0000000407147c24 */ /* 0x000fe2000f8e0214 */
[----:B------:R-:W-:Y:S01]  /*9810*/  ULDC UR4, c[0x0][0x600] ;  /* 0x0001800000047ab9 */ /* 0x000fe20000000800 */
[----:B------:R-:W-:Y:S02]  /*9820*/  IMAD R6, R21, UR5, R18 ;  /* 0x0000000515067c24 */ /* 0x000fe4000f8e0212 */
[----:B------:R-:W-:Y:S02]  /*9830*/  IMAD R9, R20, UR4, R9 ;  /* 0x0000000414097c24 */ /* 0x000fe4000f8e0209 */
[----:B------:R-:W-:-:S03]  /*9840*/  IMAD.MOV.U32 R7, RZ, RZ, 0x1 ;  /* 0x00000001ff077424 */ /* 0x000fc600078e00ff */
[----:B------:R-:W-:Y:S02]  /*9850*/  SEL R18, R9, R6, !P3 ;  /* 0x0000000609127207 */ /* 0x000fe40005800000 */
[----:B------:R-:W-:-:S07]  /*9860*/  SEL R6, R6, R9, !P3 ;  /* 0x0000000906067207 */ /* 0x000fce0005800000 */
.L_x_167:
[----:B------:R-:W-:Y:S05]  /*9870*/  BSYNC B1 ;  /* 0x0000000000017941 */ /* 0x000fea0003800000 */
.L_x_166:
[----:B------:R-:W-:-:S13]  /*9880*/  LOP3.LUT P0, RZ, R7, 0xff, RZ, 0xc0, !PT ;  /* 0x000000ff07ff7812 */ /* 0x000fda000780c0ff */
[----:B------:R-:W-:Y:S05]  /*9890*/  @P0 BRA `(.L_x_170) ;  /* 0xfffffff400400947 */ /* 0x000fea000383ffff */
[----:B------:R-:W-:Y:S05]  /*98a0*/  BSYNC B0 ;  /* 0x0000000000007941 */ /* 0x000fea0003800000 */
.L_x_159:
[----:B------:R-:W-:-:S03]  /*98b0*/  UMOV UR4, 0xffffffff ;  /* 0xffffffff00047882 */ /* 0x000fc60000000000 */
[----:B------:R-:W-:Y:S05]  /*98c0*/  BRA.DIV UR4, `(.L_x_171) ;  /* 0x0000000604887947 */ /* 0x000fea000b800000 */
[----:B------:R-:W-:-:S13]  /*98d0*/  ELECT P0, URZ, PT ;  /* 0x00000000003f782f */ /* 0x000fda0003800000 */
.L_x_188:
[----:B------:R-:W-:Y:S04]  /*98e0*/  BSSY B0, `(.L_x_172) ;  /* 0x0000046000007945 */ /* 0x000fe80003800000 */
[----:B------:R-:W-:Y:S05]  /*98f0*/  @!P0 BRA `(.L_x_173) ;  /* 0x0000000400108947 */ /* 0x000fea0003800000 */
[----:B------:R-:W-:-:S04]  /*9900*/  LOP3.LUT R4, R4, 0x2, RZ, 0xfc, !PT ;  /* 0x0000000204047812 */ /* 0x000fc800078efcff */
[----:B------:R-:W-:-:S13]  /*9910*/  ISETP.NE.AND P0, PT, R4, 0x3, PT ;  /* 0x000000030400780c */ /* 0x000fda0003f05270 */
[----:B------:R-:W-:Y:S05]  /*9920*/  @!P0 BRA `(.L_x_174) ;  /* 0x0000000000048947 */ /* 0x000fea0003800000 */
[----:B------:R-:W-:Y:S01]  /*9930*/  BPT.TRAP 0x1 ;  /* 0x000000040000795c */ /* 0x000fe20000300000 */
.L_x_174:
[----:B------:R-:W0:Y:S01]  /*9940*/  S2R R3, SR_CgaCtaId ;  /* 0x0000000000037919 */ /* 0x000e220000008800 */
[----:B------:R-:W-:-:S04]  /*9950*/  MOV R0, 0x400 ;  /* 0x0000040000007802 */ /* 0x000fc80000000f00 */
[----:B0-----:R-:W-:Y:S02]  /*9960*/  LEA R0, R3, R0, 0x18 ;  /* 0x0000000003007211 */ /* 0x001fe400078ec0ff */
[----:B------:R-:W-:-:S03]  /*9970*/  SHF.L.U32 R3, R5, 0x1f, RZ ;  /* 0x0000001f05037819 */ /* 0x000fc600000006ff */
[----:B------:R-:W-:-:S04]  /*9980*/  VIADD R0, R0, 0x38 ;  /* 0x0000003800007836 */ /* 0x000fc80000000000 */
[C---:B------:R-:W-:Y:S02]  /*9990*/  IMAD R6, R17.reuse, 0x8, R0 ;  /* 0x0000000811067824 */ /* 0x040fe400078e0200 */
[----:B------:R-:W-:Y:S02]  /*99a0*/  VIADD R17, R17, 0x1 ;  /* 0x0000000111117836 */ /* 0x000fe40000000000 */
[----:B------:R-:W0:Y:S03]  /*99b0*/  SYNCS.PHASECHK.TRANS64.TRYWAIT P0, [R6+URZ], R3 ;  /* 0x00000003060075a7 */ /* 0x000e26000800017f */
[----:B------:R-:W-:-:S04]  /*99c0*/  ISETP.NE.AND P1, PT, R17, 0x7, PT ;  /* 0x000000071100780c */ /* 0x000fc80003f25270 */
[----:B------:R-:W-:Y:S02]  /*99d0*/  SEL R2, RZ, 0x1, P1 ;  /* 0x00000001ff027807 */ /* 0x000fe40000800000 */
[----:B------:R-:W-:Y:S02]  /*99e0*/  SEL R17, R17, RZ, P1 ;  /* 0x000000ff11117207 */ /* 0x000fe40000800000 */
[----:B------:R-:W-:-:S03]  /*99f0*/  LOP3.LUT R8, R5, R2, RZ, 0x3c, !PT ;  /* 0x0000000205087212 */ /* 0x000fc600078e3cff */
[----:B------:R-:W-:Y:S01]  /*9a00*/  IMAD R7, R17, 0x8, R0 ;  /* 0x0000000811077824 */ /* 0x000fe200078e0200 */
[----:B------:R-:W-:Y:S01]  /*9a10*/  SHF.L.U32 R4, R8, 0x1f, RZ ;  /* 0x0000001f08047819 */ /* 0x000fe200000006ff */
[----:B0-----:R-:W-:Y:S06]  /*9a20*/  @!P0 BRA `(.L_x_175) ;  /* 0x0000000400508947 */ /* 0x001fec0003800000 */
.L_x_189:
[----:B------:R-:W1:Y:S01]  /*9a30*/  SYNCS.PHASECHK.TRANS64.TRYWAIT P0, [R7+URZ], R4 ;  /* 0x00000004070075a7 */ /* 0x000e62000800017f */
[----:B------:R-:W-:-:S05]  /*9a40*/  VIADD R2, R17, 0x1 ;  /* 0x0000000111027836 */ /* 0x000fca0000000000 */
[----:B------:R-:W-:-:S04]  /*9a50*/  ISETP.NE.AND P1, PT, R2, 0x7, PT ;  /* 0x000000070200780c */ /* 0x000fc80003f25270 */
[----:B0-----:R-:W-:Y:S02]  /*9a60*/  SEL R3, RZ, 0x1, P1 ;  /* 0x00000001ff037807 */ /* 0x001fe40000800000 */
[----:B------:R-:W-:Y:S02]  /*9a70*/  SEL R9, R2, RZ, P1 ;  /* 0x000000ff02097207 */ /* 0x000fe40000800000 */
[----:B------:R-:W-:-:S03]  /*9a80*/  LOP3.LUT R8, R8, R3, RZ, 0x3c, !PT ;  /* 0x0000000308087212 */ /* 0x000fc600078e3cff */
[----:B------:R-:W-:Y:S01]  /*9a90*/  IMAD R6, R9, 0x8, R0 ;  /* 0x0000000809067824 */ /* 0x000fe200078e0200 */
[----:B------:R-:W-:Y:S01]  /*9aa0*/  SHF.L.U32 R5, R8, 0x1f, RZ ;  /* 0x0000001f08057819 */ /* 0x000fe200000006ff */
[----:B-1----:R-:W-:Y:S06]  /*9ab0*/  @!P0 BRA `(.L_x_176) ;  /* 0x0000000400408947 */ /* 0x002fec0003800000 */
.L_x_190:
[----:B------:R-:W1:Y:S01]  /*9ac0*/  SYNCS.PHASECHK.TRANS64.TRYWAIT P0, [R6+URZ], R5 ;  /* 0x00000005060075a7 */ /* 0x000e62000800017f */
[----:B------:R-:W-:-:S05]  /*9ad0*/  VIADD R2, R9, 0x1 ;  /* 0x0000000109027836 */ /* 0x000fca0000000000 */
[----:B------:R-:W-:-:S04]  /*9ae0*/  ISETP.NE.AND P1, PT, R2, 0x7, PT ;  /* 0x000000070200780c */ /* 0x000fc80003f25270 */
[----:B------:R-:W-:Y:S02]  /*9af0*/  SEL R3, RZ, 0x1, P1 ;  /* 0x00000001ff037807 */ /* 0x000fe40000800000 */
[----:B0-----:R-:W-:Y:S02]  /*9b00*/  SEL R7, R2, RZ, P1 ;  /* 0x000000ff02077207 */ /* 0x001fe40000800000 */
[----:B------:R-:W-:-:S03]  /*9b10*/  LOP3.LUT R8, R8, R3, RZ, 0x3c, !PT ;  /* 0x0000000308087212 */ /* 0x000fc600078e3cff */
[----:B------:R-:W-:Y:S01]  /*9b20*/  IMAD R9, R7, 0x8, R0 ;  /* 0x0000000807097824 */ /* 0x000fe200078e0200 */
[----:B------:R-:W-:Y:S01]  /*9b30*/  SHF.L.U32 R4, R8, 0x1f, RZ ;  /* 0x0000001f08047819 */ /* 0x000fe200000006ff */
[----:B-1----:R-:W-:Y:S06]  /*9b40*/  @!P0 BRA `(.L_x_177) ;  /* 0x0000000400308947 */ /* 0x002fec0003800000 */
.L_x_191:
[----:B------:R-:W1:Y:S01]  /*9b50*/  SYNCS.PHASECHK.TRANS64.TRYWAIT P0, [R9+URZ], R4 ;  /* 0x00000004090075a7 */ /* 0x000e62000800017f */
[----:B------:R-:W-:-:S05]  /*9b60*/  VIADD R2, R7, 0x1 ;  /* 0x0000000107027836 */ /* 0x000fca0000000000 */
[----:B------:R-:W-:-:S04]  /*9b70*/  ISETP.NE.AND P1, PT, R2, 0x7, PT ;  /* 0x000000070200780c */ /* 0x000fc80003f25270 */
[----:B------:R-:W-:Y:S02]  /*9b80*/  SEL R3, RZ, 0x1, P1 ;  /* 0x00000001ff037807 */ /* 0x000fe40000800000 */
[----:B------:R-:W-:Y:S02]  /*9b90*/  SEL R7, R2, RZ, P1 ;  /* 0x000000ff02077207 */ /* 0x000fe40000800000 */
[----:B------:R-:W-:-:S03]  /*9ba0*/  LOP3.LUT R8, R8, R3, RZ, 0x3c, !PT ;  /* 0x0000000308087212 */ /* 0x000fc600078e3cff */
[----:B------:R-:W-:Y:S01]  /*9bb0*/  IMAD R10, R7, 0x8, R0 ;  /* 0x00000008070a7824 */ /* 0x000fe200078e0200 */
[----:B0-----:R-:W-:Y:S01]  /*9bc0*/  SHF.L.U32 R5, R8, 0x1f, RZ ;  /* 0x0000001f08057819 */ /* 0x001fe200000006ff */
[----:B-1----:R-:W-:Y:S06]  /*9bd0*/  @!P0 BRA `(.L_x_178) ;  /* 0x0000000400208947 */ /* 0x002fec0003800000 */
.L_x_192:
[----:B------:R-:W1:Y:S01]  /*9be0*/  SYNCS.PHASECHK.TRANS64.TRYWAIT P0, [R10+URZ], R5 ;  /* 0x000000050a0075a7 */ /* 0x000e62000800017f */
[----:B------:R-:W-:-:S05]  /*9bf0*/  VIADD R2, R7, 0x1 ;  /* 0x0000000107027836 */ /* 0x000fca0000000000 */
[----:B------:R-:W-:-:S04]  /*9c00*/  ISETP.NE.AND P1, PT, R2, 0x7, PT ;  /* 0x000000070200780c */ /* 0x000fc80003f25270 */
[----:B------:R-:W-:Y:S02]  /*9c10*/  SEL R3, RZ, 0x1, P1 ;  /* 0x00000001ff037807 */ /* 0x000fe40000800000 */
[----:B------:R-:W-:Y:S02]  /*9c20*/  SEL R7, R2, RZ, P1 ;  /* 0x000000ff02077207 */ /* 0x000fe40000800000 */
[----:B0-----:R-:W-:-:S03]  /*9c30*/  LOP3.LUT R9, R8, R3, RZ, 0x3c, !PT ;  /* 0x0000000308097212 */ /* 0x001fc600078e3cff */
[----:B------:R-:W-:Y:S01]  /*9c40*/  IMAD R11, R7, 0x8, R0 ;  /* 0x00000008070b7824 */ /* 0x000fe200078e0200 */
[----:B------:R-:W-:Y:S01]  /*9c50*/  SHF.L.U32 R6, R9, 0x1f, RZ ;  /* 0x0000001f09067819 */ /* 0x000fe200000006ff */
[----:B-1----:R-:W-:Y:S06]  /*9c60*/  @!P0 BRA `(.L_x_179) ;  /* 0x0000000400108947 */ /* 0x002fec0003800000 */
.L_x_193:
[----:B------:R-:W1:Y:S01]  /*9c70*/  SYNCS.PHASECHK.TRANS64.TRYWAIT P0, [R11+URZ], R6 ;  /* 0x000000060b0075a7 */ /* 0x000e62000800017f */
[----:B------:R-:W-:-:S05]  /*9c80*/  VIADD R2, R7, 0x1 ;  /* 0x0000000107027836 */ /* 0x000fca0000000000 */
[----:B------:R-:W-:-:S04]  /*9c90*/  ISETP.NE.AND P1, PT, R2, 0x7, PT ;  /* 0x000000070200780c */ /* 0x000fc80003f25270 */
[----:B------:R-:W-:Y:S02]  /*9ca0*/  SEL R4, RZ, 0x1, P1 ;  /* 0x00000001ff047807 */ /* 0x000fe40000800000 */
[----:B------:R-:W-:Y:S02]  /*9cb0*/  SEL R3, R2, RZ, P1 ;  /* 0x000000ff02037207 */ /* 0x000fe40000800000 */
[----:B------:R-:W-:Y:S01]  /*9cc0*/  LOP3.LUT R4, R9, R4, RZ, 0x3c, !PT ;  /* 0x0000000409047212 */ /* 0x000fe200078e3cff */
[----:B-1----:R-:W-:Y:S06]  /*9cd0*/  @!P0 BRA `(.L_x_180) ;  /* 0x0000000400088947 */ /* 0x002fec0003800000 */
.L_x_194:
[----:B------:R-:W-:Y:S01]  /*9ce0*/  IMAD R3, R3, 0x8, R0 ;  /* 0x0000000803037824 */ /* 0x000fe200078e0200 */
[----:B------:R-:W-:-:S07]  /*9cf0*/  SHF.L.U32 R0, R4, 0x1f, RZ ;  /* 0x0000001f04007819 */ /* 0x000fce00000006ff */
.L_x_181:
[----:B--2---:R2:W3:Y:S02]  /*9d00*/  SYNCS.PHASECHK.TRANS64.TRYWAIT P0, [R3+URZ], R0 ;  /* 0x00000000030075a7 */ /* 0x0044e4000800017f */
[----:B---3--:R-:W-:Y:S05]  /*9d10*/  @!P0 NANOSLEEP.SYNCS 0x989680 ;  /* 0x009896800000895d */ /* 0x008fea0003900000 */
[----:B------:R-:W3:Y:S02]  /*9d20*/  @!P0 SYNCS.PHASECHK.TRANS64 P0, [R3+URZ], R0 ;  /* 0x00000000030085a7 */ /* 0x000ee4000800007f */
[----:B---3--:R-:W-:Y:S05]  /*9d30*/  @!P0 BRA `(.L_x_181) ;  /* 0xfffffffc00f08947 */ /* 0x008fea000383ffff */
.L_x_173:
[----:B------:R-:W-:Y:S05]  /*9d40*/  BSYNC B0 ;  /* 0x0000000000007941 */ /* 0x000fea0003800000 */
.L_x_172:
[----:B------:R-:W-:Y:S05]  /*9d50*/  EXIT ;  /* 0x000000000000794d */ /* 0x000fea0003800000 */
.L_x_21:
[----:B-1----:R-:W-:-:S04]  /*9d60*/  IMAD.U32 R13, RZ, RZ, UR6 ;  /* 0x00000006ff0d7e24 */ /* 0x002fc8000f8e00ff */
[----:B------:R1:W4:Y:S03]  /*9d70*/  SYNCS.PHASECHK.TRANS64.TRYWAIT P0, [R13+URZ], R12 ;  /* 0x0000000c0d0075a7 */ /* 0x000326000800017f */
[----:B----4-:R-:W-:Y:S05]  /*9d80*/  @!P0 NANOSLEEP.SYNCS 0x989680 ;  /* 0x009896800000895d */ /* 0x010fea0003900000 */
[----:B------:R-:W4:Y:S02]  /*9d90*/  @!P0 SYNCS.PHASECHK.TRANS64 P0, [R13+URZ], R12 ;  /* 0x0000000c0d0085a7 */ /* 0x000f24000800007f */
[----:B----4-:R-:W-:Y:S05]  /*9da0*/  @!P0 BRA `(.L_x_21) ;  /* 0xfffffffc00ec8947 */ /* 0x010fea000383ffff */
[----:B------:R-:W-:Y:S05]  /*9db0*/  BRA `(.L_x_20) ;  /* 0xffffff7800847947 */ /* 0x000fea000383ffff */
.L_x_27:
[----:B-1----:R-:W-:-:S04]  /*9dc0*/  IMAD.U32 R129, RZ, RZ, UR14 ;  /* 0x0000000eff817e24 */ /* 0x002fc8000f8e00ff */
[----:B------:R1:W4:Y:S03]  /*9dd0*/  SYNCS.PHASECHK.TRANS64.TRYWAIT P0, [R129+URZ], R126 ;  /* 0x0000007e810075a7 */ /* 0x000326000800017f */
[----:B----4-:R-:W-:Y:S05]  /*9de0*/  @!P0 NANOSLEEP.SYNCS 0x989680 ;  /* 0x009896800000895d */ /* 0x010fea0003900000 */
[----:B------:R-:W4:Y:S02]  /*9df0*/  @!P0 SYNCS.PHASECHK.TRANS64 P0, [R129+URZ], R126 ;  /* 0x0000007e810085a7 */ /* 0x000f24000800007f */
[----:B----4-:R-:W-:Y:S05]  /*9e00*/  @!P0 BRA `(.L_x_27) ;  /* 0xfffffffc00ec8947 */ /* 0x010fea000383ffff */
[----:B------:R-:W-:Y:S05]  /*9e10*/  BRA `(.L_x_26) ;  /* 0xffffff88006c7947 */ /* 0x000fea000383ffff */
.L_x_160:
[----:B------:R-:W-:Y:S01]  /*9e20*/  BSSY B1, `(.L_x_182) ;  /* 0x0000006000017945 */ /* 0x000fe20003800000 */
[----:B------:R-:W-:-:S07]  /*9e30*/  IMAD.MOV.U32 R7, RZ, RZ, -0x1 ;  /* 0xffffffffff077424 */ /* 0x000fce00078e00ff */
[----:B------:R-:W-:Y:S05]  /*9e40*/  WARPSYNC.COLLECTIVE R7, `(.L_x_183) ;  /* 0x00000000070c7348 */ /* 0x000fea0003c00000 */
[----:B------:R-:W-:Y:S02]  /*9e50*/  ELECT P0, UR62, PT ;  /* 0x00000000003e782f */ /* 0x000fe40003800000 */
[----:B------:R-:W-:Y:S01]  /*9e60*/  MOV R7, UR62 ;  /* 0x0000003e00077c02 */ /* 0x000fe20008000f00 */
[----:B------:R-:W-:Y:S10]  /*9e70*/  ENDCOLLECTIVE ;  /* 0x000000000000791b */ /* 0x000ff40003800000 */
.L_x_183:
[----:B------:R-:W-:Y:S05]  /*9e80*/  BSYNC B1 ;  /* 0x0000000000017941 */ /* 0x000fea0003800000 */
.L_x_182:
[----:B------:R-:W-:Y:S05]  /*9e90*/  BRA `(.L_x_184) ;  /* 0xffffffec00cc7947 */ /* 0x000fea000383ffff */
.L_x_163:
[----:B0-----:R0:W1:Y:S02]  /*9ea0*/  SYNCS.PHASECHK.TRANS64.TRYWAIT P0, [R18+URZ+0x38], R9 ;  /* 0x00003809120075a7 */ /* 0x001064000800017f */
[----:B-1----:R-:W-:Y:S05]  /*9eb0*/  @!P0 NANOSLEEP.SYNCS 0x989680 ;  /* 0x009896800000895d */ /* 0x002fea0003900000 */
[----:B------:R-:W1:Y:S02]  /*9ec0*/  @!P0 SYNCS.PHASECHK.TRANS64 P0, [R18+URZ+0x38], R9 ;  /* 0x00003809120085a7 */ /* 0x000e64000800007f */
[----:B-1----:R-:W-:Y:S05]  /*9ed0*/  @!P0 BRA `(.L_x_163) ;  /* 0xfffffffc00f08947 */ /* 0x002fea000383ffff */
[----:B------:R-:W-:Y:S05]  /*9ee0*/  BRA `(.L_x_185) ;  /* 0xfffffff000087947 */ /* 0x000fea000383ffff */
.L_x_171:
[----:B------:R-:W-:Y:S01]  /*9ef0*/  BSSY B0, `(.L_x_186) ;  /* 0x0000006000007945 */ /* 0x000fe20003800000 */
[----:B------:R-:W-:-:S07]  /*9f00*/  IMAD.MOV.U32 R7, RZ, RZ, -0x1 ;  /* 0xffffffffff077424 */ /* 0x000fce00078e00ff */
[----:B------:R-:W-:Y:S05]  /*9f10*/  WARPSYNC.COLLECTIVE R7, `(.L_x_187) ;  /* 0x00000000070c7348 */ /* 0x000fea0003c00000 */
[----:B------:R-:W-:Y:S02]  /*9f20*/  ELECT P0, UR62, PT ;  /* 0x00000000003e782f */ /* 0x000fe40003800000 */
[----:B------:R-:W-:Y:S01]  /*9f30*/  MOV R7, UR62 ;  /* 0x0000003e00077c02 */ /* 0x000fe20008000f00 */
[----:B------:R-:W-:Y:S10]  /*9f40*/  ENDCOLLECTIVE ;  /* 0x000000000000791b */ /* 0x000ff40003800000 */
.L_x_187:
[----:B------:R-:W-:Y:S05]  /*9f50*/  BSYNC B0 ;  /* 0x0000000000007941 */ /* 0x000fea0003800000 */
.L_x_186:
[----:B------:R-:W-:Y:S05]  /*9f60*/  BRA `(.L_x_188) ;  /* 0xfffffff8005c7947 */ /* 0x000fea000383ffff */
.L_x_175:
[----:B0-----:R0:W1:Y:S02]  /*9f70*/  SYNCS.PHASECHK.TRANS64.TRYWAIT P0, [R6+URZ], R3 ;  /* 0x00000003060075a7 */ /* 0x001064000800017f */
[----:B-1----:R-:W-:Y:S05]  /*9f80*/  @!P0 NANOSLEEP.SYNCS 0x989680 ;  /* 0x009896800000895d */ /* 0x002fea0003900000 */
[----:B------:R-:W1:Y:S02]  /*9f90*/  @!P0 SYNCS.PHASECHK.TRANS64 P0, [R6+URZ], R3 ;  /* 0x00000003060085a7 */ /* 0x000e64000800007f */
[----:B-1----:R-:W-:Y:S05]  /*9fa0*/  @!P0 BRA `(.L_x_175) ;  /* 0xfffffffc00f08947 */ /* 0x002fea000383ffff */
[----:B------:R-:W-:Y:S05]  /*9fb0*/  BRA `(.L_x_189) ;  /* 0xfffffff8009c7947 */ /* 0x000fea000383ffff */
.L_x_176:
[----:B0-----:R0:W1:Y:S02]  /*9fc0*/  SYNCS.PHASECHK.TRANS64.TRYWAIT P0, [R7+URZ], R4 ;  /* 0x00000004070075a7 */ /* 0x001064000800017f */
[----:B-1----:R-:W-:Y:S05]  /*9fd0*/  @!P0 NANOSLEEP.SYNCS 0x989680 ;  /* 0x009896800000895d */ /* 0x002fea0003900000 */
[----:B------:R-:W1:Y:S02]  /*9fe0*/  @!P0 SYNCS.PHASECHK.TRANS64 P0, [R7+URZ], R4 ;  /* 0x00000004070085a7 */ /* 0x000e64000800007f */
[----:B-1----:R-:W-:Y:S05]  /*9ff0*/  @!P0 BRA `(.L_x_176) ;  /* 0xfffffffc00f08947 */ /* 0x002fea000383ffff */
[----:B------:R-:W-:Y:S05]  /*a000*/  BRA `(.L_x_190) ;  /* 0xfffffff800ac7947 */ /* 0x000fea000383ffff */
.L_x_177:
[----:B0-----:R0:W1:Y:S02]  /*a010*/  SYNCS.PHASECHK.TRANS64.TRYWAIT P0, [R6+URZ], R5 ;  /* 0x00000005060075a7 */ /* 0x001064000800017f */
[----:B-1----:R-:W-:Y:S05]  /*a020*/  @!P0 NANOSLEEP.SYNCS 0x989680 ;  /* 0x009896800000895d */ /* 0x002fea0003900000 */
[----:B------:R-:W1:Y:S02]  /*a030*/  @!P0 SYNCS.PHASECHK.TRANS64 P0, [R6+URZ], R5 ;  /* 0x00000005060085a7 */ /* 0x000e64000800007f */
[----:B-1----:R-:W-:Y:S05]  /*a040*/  @!P0 BRA `(.L_x_177) ;  /* 0xfffffffc00f08947 */ /* 0x002fea000383ffff */
[----:B------:R-:W-:Y:S05]  /*a050*/  BRA `(.L_x_191) ;  /* 0xfffffff800bc7947 */ /* 0x000fea000383ffff */
.L_x_178:
[----:B0-----:R0:W1:Y:S02]  /*a060*/  SYNCS.PHASECHK.TRANS64.TRYWAIT P0, [R9+URZ], R4 ;  /* 0x00000004090075a7 */ /* 0x001064000800017f */
[----:B-1----:R-:W-:Y:S05]  /*a070*/  @!P0 NANOSLEEP.SYNCS 0x989680 ;  /* 0x009896800000895d */ /* 0x002fea0003900000 */
[----:B------:R-:W1:Y:S02]  /*a080*/  @!P0 SYNCS.PHASECHK.TRANS64 P0, [R9+URZ], R4 ;  /* 0x00000004090085a7 */ /* 0x000e64000800007f */
[----:B-1----:R-:W-:Y:S05]  /*a090*/  @!P0 BRA `(.L_x_178) ;  /* 0xfffffffc00f08947 */ /* 0x002fea000383ffff */
[----:B------:R-:W-:Y:S05]  /*a0a0*/  BRA `(.L_x_192) ;  /* 0xfffffff800cc7947 */ /* 0x000fea000383ffff */
.L_x_179:
[----:B0-----:R0:W1:Y:S02]  /*a0b0*/  SYNCS.PHASECHK.TRANS64.TRYWAIT P0, [R10+URZ], R5 ;  /* 0x000000050a0075a7 */ /* 0x001064000800017f */
[----:B-1----:R-:W-:Y:S05]  /*a0c0*/  @!P0 NANOSLEEP.SYNCS 0x989680 ;  /* 0x009896800000895d */ /* 0x002fea0003900000 */
[----:B------:R-:W1:Y:S02]  /*a0d0*/  @!P0 SYNCS.PHASECHK.TRANS64 P0, [R10+URZ], R5 ;  /* 0x000000050a0085a7 */ /* 0x000e64000800007f */
[----:B-1----:R-:W-:Y:S05]  /*a0e0*/  @!P0 BRA `(.L_x_179) ;  /* 0xfffffffc00f08947 */ /* 0x002fea000383ffff */
[----:B------:R-:W-:Y:S05]  /*a0f0*/  BRA `(.L_x_193) ;  /* 0xfffffff800dc7947 */ /* 0x000fea000383ffff */
.L_x_180:
[----:B-1----:R1:W2:Y:S02]  /*a100*/  SYNCS.PHASECHK.TRANS64.TRYWAIT P0, [R11+URZ], R6 ;  /* 0x000000060b0075a7 */ /* 0x0022a4000800017f */
[----:B--2---:R-:W-:Y:S05]  /*a110*/  @!P0 NANOSLEEP.SYNCS 0x989680 ;  /* 0x009896800000895d */ /* 0x004fea0003900000 */
[----:B------:R-:W2:Y:S02]  /*a120*/  @!P0 SYNCS.PHASECHK.TRANS64 P0, [R11+URZ], R6 ;  /* 0x000000060b0085a7 */ /* 0x000ea4000800007f */
[----:B--2---:R-:W-:Y:S05]  /*a130*/  @!P0 BRA `(.L_x_180) ;  /* 0xfffffffc00f08947 */ /* 0x004fea000383ffff */
[----:B------:R-:W-:Y:S05]  /*a140*/  BRA `(.L_x_194) ;  /* 0xfffffff800e47947 */ /* 0x000fea000383ffff */
.L_x_195:
[----:B------:R-:W-:-:S00]  /*a150*/  BRA `(.L_x_195) ;  /* 0xfffffffc00fc7947 */ /* 0x000fc0000383ffff */
[----:B------:R-:W-:-:S00]  /*a160*/  NOP ;  /* 0x0000000000007918 */ /* 0x000fc00000000000 */
        /* <DEDUP_REMOVED lines=9> */
.L_x_196:


//--------------------- .nv.shared._ZN7cutlass13device_kernelINS_4gemm6kernel13GemmUniversalIN4cute5tupleIJiiiiEEENS1_10collective13CollectiveMmaINS1_37MainloopSm90TmaGmmaWarpSpecializedFP8ILi7ENS5_IJNS4_1CILi2EEENSA_ILi1EEESC_EEENS1_35KernelTmaWarpSpecializedCooperativeEEENS5_IJNSA_ILi128EEENSA_ILi112EEESG_EEENS_12float_e4m3_tENS5_IJlSC_lEEESJ_SK_NS4_8TiledMMAINS4_8MMA_AtomIJNS4_4SM904GMMA30MMA_64x16x32_F32E4M3E4M3_SS_TNILNSO_7ScaleInE1ELSQ_1EEEEEENS4_6LayoutISD_NS5_IJSC_NSA_ILi0EEESU_EEEEENS5_IJNS4_10UnderscoreESX_SX_EEEEENS4_13SM90_TMA_LOADENS4_14ComposedLayoutINS4_7SwizzleILi3ELi4ELi3EEENS4_18smem_ptr_flag_bitsILi8EEENST_INS5_IJNSA_ILi8EEESG_EEENS5_IJSG_SC_EEEEEEEvNS4_8identityENS4_23SM90_TMA_LOAD_MULTICASTES1A_vS1B_EENS_8epilogue10collective6detail29Sm90TmaWarpSpecializedAdapterINS1F_15DefaultEpilogueISJ_SK_SK_NS1E_6thread17LinearCombinationISJ_Li1EffLNS1J_9ScaleType4KindE0ELNS_15FloatRoundStyleE2ESJ_EENS1_15EpilogueDefaultEEEEEvvEEEEvNT_6ParamsE --------------------------
	.section	.nv.shared._ZN7cutlass13device_kernelINS_4gemm6kernel13GemmUniversalIN4cute5tupleIJiiiiEEENS1_10collective13CollectiveMmaINS1_37MainloopSm90TmaGmmaWarpSpecializedFP8ILi7ENS5_IJNS4_1CILi2EEENSA_ILi1EEESC_EEENS1_35KernelTmaWarpSpecializedCooperativeEEENS5_IJNSA_ILi128EEENSA_ILi112EEESG_EEENS_12float_e4m3_tENS5_IJlSC_lEEESJ_SK_NS4_8TiledMMAINS4_8MMA_AtomIJNS4_4SM904GMMA30MMA_64x16x32_F32E4M3E4M3_SS_TNILNSO_7ScaleInE1ELSQ_1EEEEEENS4_6LayoutISD_NS5_IJSC_NSA_ILi0EEESU_EEEEENS5_IJNS4_10UnderscoreESX_SX_EEEEENS4_13SM90_TMA_LOADENS4_14ComposedLayoutINS4_7SwizzleILi3ELi4ELi3EEENS4_18smem_ptr_flag_bitsILi8EEENST_INS5_IJNSA_ILi8EEESG_EEENS5_IJSG_SC_EEEEEEEvNS4_8identityENS4_23SM90_TMA_LOAD_MULTICASTES1A_vS1B_EENS_8epilogue10collective6detail29Sm90TmaWarpSpecializedAdapterINS1F_15DefaultEpilogueISJ_SK_SK_NS1E_6thread17LinearCombinationISJ_Li1EffLNS1J_9ScaleType4KindE0ELNS_15FloatRoundStyleE2ESJ_EENS1_15EpilogueDefaultEEEEEvvEEEEvNT_6ParamsE,"aw",@nobits
	.sectionflags	@""
	.align	16
	.zero		1024


//--------------------- .nv.shared.reserved.0     --------------------------
	.section	.nv.shared.reserved.0,"aw",@nobits
	.weak		__nv_reservedSMEM_offset_0_alias
	.size		__nv_reservedSMEM_offset_0_alias, 0, 0
	.other		__nv_reservedSMEM_offset_0_alias,@"STO_CUDA_RESERVED_SHARED STV_DEFAULT"
__nv_reservedSMEM_offset_0_alias:
	.zero		0


//--------------------- .nv.global                --------------------------
	.section	.nv.global,"aw",@nobits
.nv.global:
	.type		_ZN39_INTERNAL_2f1d140c_4_k_cu_8dfe8e5c_38344cute1_E,@object
	.size		_ZN39_INTERNAL_2f1d140c_4_k_cu_8dfe8e5c_38344cute1_E,(_ZN39_INTERNAL_2f1d140c_4_k_cu_8dfe8e5c_38344cuda3std3__45__cpo6cbeginE - _ZN39_INTERNAL_2f1d140c_4_k_cu_8dfe8e5c_38344cute1_E)
_ZN39_INTERNAL_2f1d140c_4_k_cu_8dfe8e5c_38344cute1_E:
	.zero		1
	.type		_ZN39_INTERNAL_2f1d140c_4_k_cu_8dfe8e5c_38344cuda3std3__45__cpo6cbeginE,@object
	.size		_ZN39_INTERNAL_2f1d140c_4_k_cu_8dfe8e5c_38344cuda3std3__45__cpo6cbeginE,(_ZN39_INTERNAL_2f1d140c_4_k_cu_8dfe8e5c_38344cuda3std3__48in_placeE - _ZN39_INTERNAL_2f1d140c_4_k_cu_8dfe8e5c_38344cuda3std3__45__cpo6cbeginE)
_ZN39_INTERNAL_2f1d140c_4_k_cu_8dfe8e5c_38344cuda3std3__45__cpo6cbeginE:
	.zero		1
	.type		_ZN39_INTERNAL_2f1d140c_4_k_cu_8dfe8e5c_38344cuda3std3__48in_placeE,@object
	.size		_ZN39_INTERNAL_2f1d140c_4_k_cu_8dfe8e5c_38344cuda3std3__48in_placeE,(_ZN39_INTERNAL_2f1d140c_4_k_cu_8dfe8e5c_38344cuda3std6ranges3__45__cpo9iter_moveE - _ZN39_INTERNAL_2f1d140c_4_k_cu_8dfe8e5c_38344cuda3std3__48in_placeE)
_ZN39_INTERNAL_2f1d140c_4_k_cu_8dfe8e5c_38344cuda3std3__48in_placeE:
	.zero		1
	.type		_ZN39_INTERNAL_2f1d140c_4_k_cu_8dfe8e5c_38344cuda3std6ranges3__45__cpo9iter_moveE,@object
	.size		_ZN39_INTERNAL_2f1d140c_4_k_cu_8dfe8e5c_38344cuda3std6ranges3__45__cpo9iter_moveE,(_ZN39_INTERNAL_2f1d140c_4_k_cu_8dfe8e5c_38344cuda3std3__45__cpo5beginE - _ZN39_INTERNAL_2f1d140c_4_k_cu_8dfe8e5c_38344cuda3std6ranges3__45__cpo9iter_moveE)
_ZN39_INTERNAL_2f1d140c_4_k_cu_8dfe8e5c_38344cuda3std6ranges3__45__cpo9iter_moveE:
	.zero		1
	.type		_ZN39_INTERNAL_2f1d140c_4_k_cu_8dfe8e5c_38344cuda3std3__45__cpo5beginE,@object
	.size		_ZN39_INTERNAL_2f1d140c_4_k_cu_8dfe8e5c_38344cuda3std3__45__cpo5beginE,(_ZN39_INTERNAL_2f1d140c_4_k_cu_8dfe8e5c_38344cuda3std3__441_GLOBAL__N__2f1d140c_4_k_cu_8dfe8e5c_38346ignoreE - _ZN39_INTERNAL_2f1d140c_4_k_cu_8dfe8e5c_38344cuda3std3__45__cpo5beginE)
_ZN39_INTERNAL_2f1d140c_4_k_cu_8dfe8e5c_38344cuda3std3__45__cpo5beginE:
	.zero		1
	.type		_ZN39_INTERNAL_2f1d140c_4_k_cu_8dfe8e5c_38344cuda3std3__441_GLOBAL__N__2f1d140c_4_k_cu_8dfe8e5c_38346ignoreE,@object
	.size		_ZN39_INTERNAL_2f1d140c_4_k_cu_8dfe8e5c_38344cuda3std3__441_GLOBAL__N__2f1d140c_4_k_cu_8dfe8e5c_38346ignoreE,(_ZN39_INTERNAL_2f1d140c_4_k_cu_8dfe8e5c_38344cute7productE - _ZN39_INTERNAL_2f1d140c_4_k_cu_8dfe8e5c_38344cuda3std3__441_GLOBAL__N__2f1d140c_4_k_cu_8dfe8e5c_38346ignoreE)
_ZN39_INTERNAL_2f1d140c_4_k_cu_8dfe8e5c_38344cuda3std3__441_GLOBAL__N__2f1d140c_4_k_cu_8dfe8e5c_38346ignoreE:
	.zero		1
	.type		_ZN39_INTERNAL_2f1d140c_4_k_cu_8dfe8e5c_38344cute7productE,@object
	.size		_ZN39_INTERNAL_2f1d140c_4_k_cu_8dfe8e5c_38344cute7productE,(_ZN39_INTERNAL_2f1d140c_4_k_cu_8dfe8e5c_38344cuda3std3__45__cpo3endE - _ZN39_INTERNAL_2f1d140c_4_k_cu_8dfe8e5c_38344cute7productE)
_ZN39_INTERNAL_2f1d140c_4_k_cu_8dfe8e5c_38344cute7productE:
	.zero		1
	.type		_ZN39_INTERNAL_2f1d140c_4_k_cu_8dfe8e5c_38344cuda3std3__45__cpo3endE,@object
	.size		_ZN39_INTERNAL_2f1d140c_4_k_cu_8dfe8e5c_38344cuda3std3__45__cpo3endE,(_ZN39_INTERNAL_2f1d140c_4_k_cu_8dfe8e5c_38344cuda3std3__419piecewise_constructE - _ZN39_INTERNAL_2f1d140c_4_k_cu_8dfe8e5c_38344cuda3std3__45__cpo3endE)
_ZN39_INTERNAL_2f1d140c_4_k_cu_8dfe8e5c_38344cuda3std3__45__cpo3endE:
	.zero		1
	.type		_ZN39_INTERNAL_2f1d140c_4_k_cu_8dfe8e5c_38344cuda3std3__419piecewise_constructE,@object
	.size		_ZN39_INTERNAL_2f1d140c_4_k_cu_8dfe8e5c_38344cuda3std3__419piecewise_constructE,(_ZN39_INTERNAL_2f1d140c_4_k_cu_8dfe8e5c_38344cuda3std3__45__cpo4cendE - _ZN39_INTERNAL_2f1d140c_4_k_cu_8dfe8e5c_38344cuda3std3__419piecewise_constructE)
_ZN39_INTERNAL_2f1d140c_4_k_cu_8dfe8e5c_38344cuda3std3__419piecewise_constructE:
	.zero		1
	.type		_ZN39_INTERNAL_2f1d140c_4_k_cu_8dfe8e5c_38344cuda3std3__45__cpo4cendE,@object
	.size		_ZN39_INTERNAL_2f1d140c_4_k_cu_8dfe8e5c_38344cuda3std3__45__cpo4cendE,(_ZN39_INTERNAL_2f1d140c_4_k_cu_8dfe8e5c_38344cuda3std6ranges3__45__cpo4swapE - _ZN39_INTERNAL_2f1d140c_4_k_cu_8dfe8e5c_38344cuda3std3__45__cpo4cendE)
_ZN39_INTERNAL_2f1d140c_4_k_cu_8dfe8e5c_38344cuda3std3__45__cpo4cendE:
	.zero		1
	.type		_ZN39_INTERNAL_2f1d140c_4_k_cu_8dfe8e5c_38344cuda3std6ranges3__45__cpo4swapE,@object
	.size		_ZN39_INTERNAL_2f1d140c_4_k_cu_8dfe8e5c_38344cuda3std6ranges3__45__cpo4swapE,(.L_7 - _ZN39_INTERNAL_2f1d140c_4_k_cu_8dfe8e5c_38344cuda3std6ranges3__45__cpo4swapE)
_ZN39_INTERNAL_2f1d140c_4_k_cu_8dfe8e5c_38344cuda3std6ranges3__45__cpo4swapE:
	.zero		1
.L_7:


//--------------------- .nv.constant0._ZN7cutlass13device_kernelINS_4gemm6kernel13GemmUniversalIN4cute5tupleIJiiiiEEENS1_10collective13CollectiveMmaINS1_37MainloopSm90TmaGmmaWarpSpecializedFP8ILi7ENS5_IJNS4_1CILi2EEENSA_ILi1EEESC_EEENS1_35KernelTmaWarpSpecializedCooperativeEEENS5_IJNSA_ILi128EEENSA_ILi112EEESG_EEENS_12float_e4m3_tENS5_IJlSC_lEEESJ_SK_NS4_8TiledMMAINS4_8MMA_AtomIJNS4_4SM904GMMA30MMA_64x16x32_F32E4M3E4M3_SS_TNILNSO_7ScaleInE1ELSQ_1EEEEEENS4_6LayoutISD_NS5_IJSC_NSA_ILi0EEESU_EEEEENS5_IJNS4_10UnderscoreESX_SX_EEEEENS4_13SM90_TMA_LOADENS4_14ComposedLayoutINS4_7SwizzleILi3ELi4ELi3EEENS4_18smem_ptr_flag_bitsILi8EEENST_INS5_IJNSA_ILi8EEESG_EEENS5_IJSG_SC_EEEEEEEvNS4_8identityENS4_23SM90_TMA_LOAD_MULTICASTES1A_vS1B_EENS_8epilogue10collective6detail29Sm90TmaWarpSpecializedAdapterINS1F_15DefaultEpilogueISJ_SK_SK_NS1E_6thread17LinearCombinationISJ_Li1EffLNS1J_9ScaleType4KindE0ELNS_15FloatRoundStyleE2ESJ_EENS1_15EpilogueDefaultEEEEEvvEEEEvNT_6ParamsE --------------------------
	.section	.nv.constant0._ZN7cutlass13device_kernelINS_4gemm6kernel13GemmUniversalIN4cute5tupleIJiiiiEEENS1_10collective13CollectiveMmaINS1_37MainloopSm90TmaGmmaWarpSpecializedFP8ILi7ENS5_IJNS4_1CILi2EEENSA_ILi1EEESC_EEENS1_35KernelTmaWarpSpecializedCooperativeEEENS5_IJNSA_ILi128EEENSA_ILi112EEESG_EEENS_12float_e4m3_tENS5_IJlSC_lEEESJ_SK_NS4_8TiledMMAINS4_8MMA_AtomIJNS4_4SM904GMMA30MMA_64x16x32_F32E4M3E4M3_SS_TNILNSO_7ScaleInE1ELSQ_1EEEEEENS4_6LayoutISD_NS5_IJSC_NSA_ILi0EEESU_EEEEENS5_IJNS4_10UnderscoreESX_SX_EEEEENS4_13SM90_TMA_LOADENS4_14ComposedLayoutINS4_7SwizzleILi3ELi4ELi3EEENS4_18smem_ptr_flag_bitsILi8EEENST_INS5_IJNSA_ILi8EEESG_EEENS5_IJSG_SC_EEEEEEEvNS4_8identityENS4_23SM90_TMA_LOAD_MULTICASTES1A_vS1B_EENS_8epilogue10collective6detail29Sm90TmaWarpSpecializedAdapterINS1F_15DefaultEpilogueISJ_SK_SK_NS1E_6thread17LinearCombinationISJ_Li1EffLNS1J_9ScaleType4KindE0ELNS_15FloatRoundStyleE2ESJ_EENS1_15EpilogueDefaultEEEEEvvEEEEvNT_6ParamsE,"a",@progbits
	.sectionflags	@""
	.align	4
.nv.constant0._ZN7cutlass13device_kernelINS_4gemm6kernel13GemmUniversalIN4cute5tupleIJiiiiEEENS1_10collective13CollectiveMmaINS1_37MainloopSm90TmaGmmaWarpSpecializedFP8ILi7ENS5_IJNS4_1CILi2EEENSA_ILi1EEESC_EEENS1_35KernelTmaWarpSpecializedCooperativeEEENS5_IJNSA_ILi128EEENSA_ILi112EEESG_EEENS_12float_e4m3_tENS5_IJlSC_lEEESJ_SK_NS4_8TiledMMAINS4_8MMA_AtomIJNS4_4SM904GMMA30MMA_64x16x32_F32E4M3E4M3_SS_TNILNSO_7ScaleInE1ELSQ_1EEEEEENS4_6LayoutISD_NS5_IJSC_NSA_ILi0EEESU_EEEEENS5_IJNS4_10UnderscoreESX_SX_EEEEENS4_13SM90_TMA_LOADENS4_14ComposedLayoutINS4_7SwizzleILi3ELi4ELi3EEENS4_18smem_ptr_flag_bitsILi8EEENST_INS5_IJNSA_ILi8EEESG_EEENS5_IJSG_SC_EEEEEEEvNS4_8identityENS4_23SM90_TMA_LOAD_MULTICASTES1A_vS1B_EENS_8epilogue10collective6detail29Sm90TmaWarpSpecializedAdapterINS1F_15DefaultEpilogueISJ_SK_SK_NS1E_6thread17LinearCombinationISJ_Li1EffLNS1J_9ScaleType4KindE0ELNS_15FloatRoundStyleE2ESJ_EENS1_15EpilogueDefaultEEEEEvvEEEEvNT_6ParamsE:
	.zero		1664


//--------------------- SYMBOLS --------------------------

	.type		.nv.reservedSmem.offset0,@object
	.size		.nv.reservedSmem.offset0,0x4
